def matmul_kernel(
    a_ptr,
    b_ptr,
    c_ptr,
    M,
    N,
    K,
    stride_am,
    stride_ak,
    stride_bk,
    stride_bn,
    stride_cm,
    stride_cn,
    BLOCK_M: tl.constexpr,
    BLOCK_N: tl.constexpr,
    BLOCK_K: tl.constexpr,
    GROUP_M: tl.constexpr,
):
    pid = tl.program_id(axis=0)
    num_pid_m = tl.cdiv(M, BLOCK_M)
    num_pid_n = tl.cdiv(N, BLOCK_N)
    num_pid_in_group = GROUP_M * num_pid_n
    group_id = pid // num_pid_in_group
    first_pid_m = group_id * GROUP_M
    group_size_m = min(num_pid_m - first_pid_m, GROUP_M)
    pid_m = first_pid_m + ((pid % num_pid_in_group) % group_size_m)
    pid_n = (pid % num_pid_in_group) // group_size_m

    offs_am = (pid_m * BLOCK_M + tl.arange(0, BLOCK_M)) % M
    offs_bn = (pid_n * BLOCK_N + tl.arange(0, BLOCK_N)) % N
    offs_k = tl.arange(0, BLOCK_K)
    a_ptrs = a_ptr + offs_am[:, None] * stride_am + offs_k[None, :] * stride_ak
    b_ptrs = b_ptr + offs_k[:, None] * stride_bk + offs_bn[None, :] * stride_bn

    acc = tl.zeros((BLOCK_M, BLOCK_N), dtype=tl.float32)
    for kk in range(0, tl.cdiv(K, BLOCK_K)):
        a = tl.load(a_ptrs, mask=offs_k[None, :] < K - kk * BLOCK_K, other=0.0)
        b = tl.load(b_ptrs, mask=offs_k[:, None] < K - kk * BLOCK_K, other=0.0)
        acc = tl.dot(a, b, acc)
        a_ptrs += BLOCK_K * stride_ak
        b_ptrs += BLOCK_K * stride_bk

    c = acc.to(c_ptr.dtype.element_ty)
    offs_cm = pid_m * BLOCK_M + tl.arange(0, BLOCK_M)
    offs_cn = pid_n * BLOCK_N + tl.arange(0, BLOCK_N)
    c_ptrs = c_ptr + offs_cm[:, None] * stride_cm + offs_cn[None, :] * stride_cn
    mask = (offs_cm[:, None] < M) & (offs_cn[None, :] < N)
    tl.store(c_ptrs, c, mask=mask)

# config = {"BLOCK_K": 32, "BLOCK_M": 512, "BLOCK_N": 128, "GROUP_M": 8, "arch": "sm_100", "dtype": "bf16", "num_ctas": 1, "num_stages": 3, "num_warps": 16}
# arch = sm_100


// ===== COMPILED SASS (sm_100a) =====

	.target	sm_100a

	.elftype	@"ET_EXEC"


//--------------------- .note.nv.tkinfo           --------------------------
	.section	.note.nv.tkinfo,"",@"SHT_NOTE"
	.sectionflags	@"SHF_NOTE_NV_TKINFO"
	.tkinfo
        /*0018*/ 	.word	0x00000081
        /*0030*/ 	.string	""
        /*0030*/ 	.string	"ptxas-blackwell"
        /*0030*/ 	.string	"Cuda compilation tools, release 12.9, V12.9.86"
        /*0030*/ 	.string	"Build cuda_12.9.r12.9/compiler.36037853_0"
        /*0030*/ 	.string	"-v  -suppress-debug-info  -lineinfo  -arch sm_100a "



//--------------------- .note.nv.cuver            --------------------------
	.section	.note.nv.cuver,"",@"SHT_NOTE"
	.sectionflags	@"SHF_NOTE_NV_CUVER"
        /*0018*/ 	.short	0x0001
        /*001a*/ 	.short	0x0064
        /*001c*/ 	.short	0x0001
        /*001e*/ 	.short	0x0000
        /*0020*/ 	.short	0x0001
        /*0022*/ 	.short	0x0000


//--------------------- .nv.info                  --------------------------
	.section	.nv.info,"",@"SHT_CUDA_INFO"
	.align	4


	//----- nvinfo : EIATTR_REGCOUNT
	.align		4
        /*0000*/ 	.byte	0x04, 0x2f
        /*0002*/ 	.short	(.L_1 - .L_0)
	.align		4
.L_0:
        /*0004*/ 	.word	index@(matmul_kernel)
        /*0008*/ 	.word	0x00000020


	//----- nvinfo : EIATTR_FRAME_SIZE
	.align		4
.L_1:
        /*000c*/ 	.byte	0x04, 0x11
        /*000e*/ 	.short	(.L_3 - .L_2)
	.align		4
.L_2:
        /*0010*/ 	.word	index@(matmul_kernel)
        /*0014*/ 	.word	0x000007d8


	//----- nvinfo : EIATTR_MIN_STACK_SIZE
	.align		4
.L_3:
        /*0018*/ 	.byte	0x04, 0x12
        /*001a*/ 	.short	(.L_5 - .L_4)
	.align		4
.L_4:
        /*001c*/ 	.word	index@(matmul_kernel)
        /*0020*/ 	.word	0x000007d8
.L_5:


//--------------------- .nv.info.matmul_kernel    --------------------------
	.section	.nv.info.matmul_kernel,"",@"SHT_CUDA_INFO"
	.sectionflags	@""
	.align	4


	//----- nvinfo : EIATTR_CUDA_API_VERSION
	.align		4
        /*0000*/ 	.byte	0x04, 0x37
        /*0002*/ 	.short	(.L_7 - .L_6)
.L_6:
        /*0004*/ 	.word	0x00000081


	//----- nvinfo : EIATTR_KPARAM_INFO
	.align		4
.L_7:
        /*0008*/ 	.byte	0x04, 0x17
        /*000a*/ 	.short	(.L_9 - .L_8)
.L_8:
        /*000c*/ 	.word	0x00000000
        /*0010*/ 	.short	0x000d
        /*0012*/ 	.short	0x0048
        /*0014*/ 	.byte	0x00, 0xf4, 0x21, 0x00


	//----- nvinfo : EIATTR_KPARAM_INFO
	.align		4
.L_9:
        /*0018*/ 	.byte	0x04, 0x17
        /*001a*/ 	.short	(.L_11 - .L_10)
.L_10:
        /*001c*/ 	.word	0x00000000
        /*0020*/ 	.short	0x000c
        /*0022*/ 	.short	0x0040
        /*0024*/ 	.byte	0x00, 0xf4, 0x21, 0x00


	//----- nvinfo : EIATTR_KPARAM_INFO
	.align		4
.L_11:
        /*0028*/ 	.byte	0x04, 0x17
        /*002a*/ 	.short	(.L_13 - .L_12)
.L_12:
        /*002c*/ 	.word	0x00000000
        /*0030*/ 	.short	0x000b
        /*0032*/ 	.short	0x0038
        /*0034*/ 	.byte	0x00, 0xf0, 0x11, 0x00


	//----- nvinfo : EIATTR_KPARAM_INFO
	.align		4
.L_13:
        /*0038*/ 	.byte	0x04, 0x17
        /*003a*/ 	.short	(.L_15 - .L_14)
.L_14:
        /*003c*/ 	.word	0x00000000
        /*0040*/ 	.short	0x000a
        /*0042*/ 	.short	0x0034
        /*0044*/ 	.byte	0x00, 0xf0, 0x11, 0x00


	//----- nvinfo : EIATTR_KPARAM_INFO
	.align		4
.L_15:
        /*0048*/ 	.byte	0x04, 0x17
        /*004a*/ 	.short	(.L_17 - .L_16)
.L_16:
        /*004c*/ 	.word	0x00000000
        /*0050*/ 	.short	0x0009
        /*0052*/ 	.short	0x0030
        /*0054*/ 	.byte	0x00, 0xf0, 0x11, 0x00


	//----- nvinfo : EIATTR_KPARAM_INFO
	.align		4
.L_17:
        /*0058*/ 	.byte	0x04, 0x17
        /*005a*/ 	.short	(.L_19 - .L_18)
.L_18:
        /*005c*/ 	.word	0x00000000
        /*0060*/ 	.short	0x0008
        /*0062*/ 	.short	0x002c
        /*0064*/ 	.byte	0x00, 0xf0, 0x11, 0x00


	//----- nvinfo : EIATTR_KPARAM_INFO
	.align		4
.L_19:
        /*0068*/ 	.byte	0x04, 0x17
        /*006a*/ 	.short	(.L_21 - .L_20)
.L_20:
        /*006c*/ 	.word	0x00000000
        /*0070*/ 	.short	0x0007
        /*0072*/ 	.short	0x0028
        /*0074*/ 	.byte	0x00, 0xf0, 0x11, 0x00


	//----- nvinfo : EIATTR_KPARAM_INFO
	.align		4
.L_21:
        /*0078*/ 	.byte	0x04, 0x17
        /*007a*/ 	.short	(.L_23 - .L_22)
.L_22:
        /*007c*/ 	.word	0x00000000
        /*0080*/ 	.short	0x0006
        /*0082*/ 	.short	0x0024
        /*0084*/ 	.byte	0x00, 0xf0, 0x11, 0x00


	//----- nvinfo : EIATTR_KPARAM_INFO
	.align		4
.L_23:
        /*0088*/ 	.byte	0x04, 0x17
        /*008a*/ 	.short	(.L_25 - .L_24)
.L_24:
        /*008c*/ 	.word	0x00000000
        /*0090*/ 	.short	0x0005
        /*0092*/ 	.short	0x0020
        /*0094*/ 	.byte	0x00, 0xf0, 0x11, 0x00


	//----- nvinfo : EIATTR_KPARAM_INFO
	.align		4
.L_25:
        /*0098*/ 	.byte	0x04, 0x17
        /*009a*/ 	.short	(.L_27 - .L_26)
.L_26:
        /*009c*/ 	.word	0x00000000
        /*00a0*/ 	.short	0x0004
        /*00a2*/ 	.short	0x001c
        /*00a4*/ 	.byte	0x00, 0xf0, 0x11, 0x00


	//----- nvinfo : EIATTR_KPARAM_INFO
	.align		4
.L_27:
        /*00a8*/ 	.byte	0x04, 0x17
        /*00aa*/ 	.short	(.L_29 - .L_28)
.L_28:
        /*00ac*/ 	.word	0x00000000
        /*00b0*/ 	.short	0x0003
        /*00b2*/ 	.short	0x0018
        /*00b4*/ 	.byte	0x00, 0xf0, 0x11, 0x00


	//----- nvinfo : EIATTR_KPARAM_INFO
	.align		4
.L_29:
        /*00b8*/ 	.byte	0x04, 0x17
        /*00ba*/ 	.short	(.L_31 - .L_30)
.L_30:
        /*00bc*/ 	.word	0x00000000
        /*00c0*/ 	.short	0x0002
        /*00c2*/ 	.short	0x0010
        /*00c4*/ 	.byte	0x00, 0xf4, 0x21, 0x00


	//----- nvinfo : EIATTR_KPARAM_INFO
	.align		4
.L_31:
        /*00c8*/ 	.byte	0x04, 0x17
        /*00ca*/ 	.short	(.L_33 - .L_32)
.L_32:
        /*00cc*/ 	.word	0x00000000
        /*00d0*/ 	.short	0x0001
        /*00d2*/ 	.short	0x0008
        /*00d4*/ 	.byte	0x00, 0xf4, 0x21, 0x00


	//----- nvinfo : EIATTR_KPARAM_INFO
	.align		4
.L_33:
        /*00d8*/ 	.byte	0x04, 0x17
        /*00da*/ 	.short	(.L_35 - .L_34)
.L_34:
        /*00dc*/ 	.word	0x00000000
        /*00e0*/ 	.short	0x0000
        /*00e2*/ 	.short	0x0000
        /*00e4*/ 	.byte	0x00, 0xf4, 0x21, 0x00


	//----- nvinfo : EIATTR_SPARSE_MMA_MASK
	.align		4
.L_35:
        /*00e8*/ 	.byte	0x03, 0x50
        /*00ea*/ 	.short	0x0000


	//----- nvinfo : EIATTR_MAXREG_COUNT
	.align		4
        /*00ec*/ 	.byte	0x03, 0x1b
        /*00ee*/ 	.short	0x0080


	//----- nvinfo : EIATTR_NUM_BARRIERS
	.align		4
        /*00f0*/ 	.byte	0x02, 0x4c
        /*00f2*/ 	.byte	0x01
	.zero		1


	//----- nvinfo : EIATTR_ANNOTATIONS
	.align		4
        /*00f4*/ 	.byte	0x04, 0x55
        /*00f6*/ 	.short	(.L_37 - .L_36)


	//   ....[0]....
.L_36:
        /*00f8*/ 	.word	0x00000001
        /*00fc*/ 	.byte	0x40, 0x05, 0x00, 0x00, 0x01, 0x00, 0x00, 0x00, 0x50, 0x05, 0x00, 0x00, 0x01, 0x00, 0x00, 0x00
        /* <DEDUP_REMOVED lines=668> */
        /*2acc*/ 	.byte	0x00, 0xb5, 0x00, 0x00


	//----- nvinfo : EIATTR_VRC_CTA_INIT_COUNT
	.align		4
.L_37:
        /*2ad0*/ 	.byte	0x02, 0x4a
	.zero		1
	.zero		1


	//----- nvinfo : EIATTR_EXIT_INSTR_OFFSETS
	.align		4
        /*2ad4*/ 	.byte	0x04, 0x1c
        /*2ad6*/ 	.short	(.L_39 - .L_38)


	//   ....[0]....
.L_38:
        /*2ad8*/ 	.word	0x0000cca0


	//   ....[1]....
        /*2adc*/ 	.word	0x0000ccd0


	//----- nvinfo : EIATTR_REQNTID
	.align		4
.L_39:
        /*2ae0*/ 	.byte	0x04, 0x10
        /*2ae2*/ 	.short	(.L_41 - .L_40)
.L_40:
        /*2ae4*/ 	.word	0x00000200
        /*2ae8*/ 	.word	0x00000001
        /*2aec*/ 	.word	0x00000001


	//----- nvinfo : EIATTR_CBANK_PARAM_SIZE
	.align		4
.L_41:
        /*2af0*/ 	.byte	0x03, 0x19
        /*2af2*/ 	.short	0x0050


	//----- nvinfo : EIATTR_PARAM_CBANK
	.align		4
        /*2af4*/ 	.byte	0x04, 0x0a
        /*2af6*/ 	.short	(.L_43 - .L_42)
	.align		4
.L_42:
        /*2af8*/ 	.word	index@(.nv.constant0.matmul_kernel)
        /*2afc*/ 	.short	0x0380
        /*2afe*/ 	.short	0x0050


	//----- nvinfo : EIATTR_SW_WAR
	.align		4
.L_43:
        /*2b00*/ 	.byte	0x04, 0x36
        /*2b02*/ 	.short	(.L_45 - .L_44)
.L_44:
        /*2b04*/ 	.word	0x00000008
.L_45:


//--------------------- .nv.compat                --------------------------
	.section	.nv.compat,"",@"SHT_CUDA_COMPAT_INFO"
	.align	4
        /*0000*/ 	.byte	0x02, 0x02, 0x01, 0x00, 0x02, 0x05, 0x05, 0x00, 0x02, 0x03, 0x00, 0x00, 0x02, 0x06, 0x01, 0x00


//--------------------- .nv.callgraph             --------------------------
	.section	.nv.callgraph,"",@"SHT_CUDA_CALLGRAPH"
	.align	4
	.sectionentsize	8
	.align		4
        /*0000*/ 	.word	0x00000000
	.align		4
        /*0004*/ 	.word	0xffffffff
	.align		4
        /*0008*/ 	.word	0x00000000
	.align		4
        /*000c*/ 	.word	0xfffffffe
	.align		4
        /*0010*/ 	.word	0x00000000
	.align		4
        /*0014*/ 	.word	0xfffffffd
	.align		4
        /*0018*/ 	.word	0x00000000
	.align		4
        /*001c*/ 	.word	0xfffffffc


//--------------------- .text.matmul_kernel       --------------------------
	.section	.text.matmul_kernel,"ax",@progbits
	.align	128
        .global         matmul_kernel
        .type           matmul_kernel,@function
        .size           matmul_kernel,(.L_x_4 - matmul_kernel)
        .other          matmul_kernel,@"STO_CUDA_ENTRY STV_DEFAULT"
matmul_kernel:
.text.matmul_kernel:
[----:B------:R-:W0:Y:S08]  /*0000*/  LDC R1, c[0x0][0x37c] ;  /* 0x0000df00ff017b82 */ /* 0x000e300000000800 */
[----:B------:R-:W1:Y:S01]  /*0010*/  LDC.64 R8, c[0x0][0x398] ;  /* 0x0000e600ff087b82 */ /* 0x000e620000000a00 */
[----:B------:R-:W2:Y:S01]  /*0020*/  LDCU UR4, c[0x0][0x3a0] ;  /* 0x00007400ff0477ac */ /* 0x000ea20008000800 */
[----:B0-----:R-:W-:Y:S01]  /*0030*/  VIADD R1, R1, 0xfffff828 ;  /* 0xfffff82801017836 */ /* 0x001fe20000000000 */
[----:B------:R-:W0:Y:S05]  /*0040*/  LDCU UR7, c[0x0][0x3a0] ;  /* 0x00007400ff0777ac */ /* 0x000e2a0008000800 */
[----:B------:R-:W3:Y:S01]  /*0050*/  S2UR UR6, SR_CgaCtaId ;  /* 0x00000000000679c3 */ /* 0x000ee20000008800 */
[----:B------:R-:W-:Y:S01]  /*0060*/  UMOV UR5, 0x400 ;  /* 0x0000040000057882 */ /* 0x000fe20000000000 */
[----:B------:R-:W4:Y:S01]  /*0070*/  LDCU.64 UR8, c[0x0][0x358] ;  /* 0x00006b00ff0877ac */ /* 0x000f220008000a00 */
[----:B--2---:R-:W-:-:S04]  /*0080*/  UIADD3 UR4, UPT, UPT, UR4, 0x1f, URZ ;  /* 0x0000001f04047890 */ /* 0x004fc8000fffe0ff */
[----:B------:R-:W-:Y:S01]  /*0090*/  UISETP.GT.AND UP0, UPT, UR4, 0x1f, UPT ;  /* 0x0000001f0400788c */ /* 0x000fe2000bf04270 */
[----:B-1----:R-:W-:-:S05]  /*00a0*/  VIADD R0, R9, 0x7f ;  /* 0x0000007f09007836 */ /* 0x002fca0000000000 */
[----:B------:R-:W-:Y:S01]  /*00b0*/  SHF.R.S32.HI R3, RZ, 0x1f, R0 ;  /* 0x0000001fff037819 */ /* 0x000fe20000011400 */
[----:B---3--:R-:W-:-:S03]  /*00c0*/  ULEA UR5, UR6, UR5, 0x18 ;  /* 0x0000000506057291 */ /* 0x008fc6000f8ec0ff */
[----:B------:R-:W-:-:S04]  /*00d0*/  LEA.HI R3, R3, R0, RZ, 0x7 ;  /* 0x0000000003037211 */ /* 0x000fc800078f38ff */
[----:B------:R-:W-:Y:S02]  /*00e0*/  SHF.R.S32.HI R0, RZ, 0x7, R3 ;  /* 0x00000007ff007819 */ /* 0x000fe40000011403 */
[----:B------:R-:W1:Y:S03]  /*00f0*/  S2R R3, SR_CTAID.X ;  /* 0x0000000000037919 */ /* 0x000e660000002500 */
[----:B------:R-:W-:-:S05]  /*0100*/  IMAD.SHL.U32 R0, R0, 0x8, RZ ;  /* 0x0000000800007824 */ /* 0x000fca00078e00ff */
[-C--:B------:R-:W-:Y:S02]  /*0110*/  IABS R7, R0.reuse ;  /* 0x0000000000077213 */ /* 0x080fe40000000000 */
[----:B------:R-:W-:Y:S02]  /*0120*/  IABS R12, R0 ;  /* 0x00000000000c7213 */ /* 0x000fe40000000000 */
[----:B------:R-:W2:Y:S08]  /*0130*/  I2F.RP R2, R7 ;  /* 0x0000000700027306 */ /* 0x000eb00000209400 */
[----:B--2---:R-:W2:Y:S01]  /*0140*/  MUFU.RCP R2, R2 ;  /* 0x0000000200027308 */ /* 0x004ea20000001000 */
[----:B-1----:R-:W-:Y:S01]  /*0150*/  IABS R10, R3 ;  /* 0x00000003000a7213 */ /* 0x002fe20000000000 */
[----:B--2---:R-:W-:-:S02]  /*0160*/  VIADD R4, R2, 0xffffffe ;  /* 0x0ffffffe02047836 */ /* 0x004fc40000000000 */
[----:B------:R-:W-:-:S04]  /*0170*/  IMAD.MOV R2, RZ, RZ, -R12 ;  /* 0x000000ffff027224 */ /* 0x000fc800078e0a0c */
[----:B------:R1:W2:Y:S02]  /*0180*/  F2I.FTZ.U32.TRUNC.NTZ R5, R4 ;  /* 0x0000000400057305 */ /* 0x0002a4000021f000 */
[----:B-1----:R-:W-:Y:S02]  /*0190*/  IMAD.MOV.U32 R4, RZ, RZ, RZ ;  /* 0x000000ffff047224 */ /* 0x002fe400078e00ff */
[----:B--2---:R-:W-:-:S04]  /*01a0*/  IMAD.MOV R6, RZ, RZ, -R5 ;  /* 0x000000ffff067224 */ /* 0x004fc800078e0a05 */
[----:B------:R-:W-:Y:S02]  /*01b0*/  IMAD R11, R6, R7, RZ ;  /* 0x00000007060b7224 */ /* 0x000fe400078e02ff */
[----:B------:R-:W-:Y:S02]  /*01c0*/  IMAD.MOV.U32 R6, RZ, RZ, R10 ;  /* 0x000000ffff067224 */ /* 0x000fe400078e000a */
[----:B------:R-:W-:-:S06]  /*01d0*/  IMAD.HI.U32 R5, R5, R11, R4 ;  /* 0x0000000b05057227 */ /* 0x000fcc00078e0004 */
[----:B------:R-:W-:-:S04]  /*01e0*/  IMAD.HI.U32 R5, R5, R6, RZ ;  /* 0x0000000605057227 */ /* 0x000fc800078e00ff */
[----:B------:R-:W-:-:S05]  /*01f0*/  IMAD R2, R5, R2, R6 ;  /* 0x0000000205027224 */ /* 0x000fca00078e0206 */
[----:B------:R-:W-:-:S13]  /*0200*/  ISETP.GT.U32.AND P1, PT, R7, R2, PT ;  /* 0x000000020700720c */ /* 0x000fda0003f24070 */
[----:B------:R-:W-:Y:S02]  /*0210*/  @!P1 IMAD.IADD R2, R2, 0x1, -R7 ;  /* 0x0000000102029824 */ /* 0x000fe400078e0a07 */
[----:B------:R-:W-:Y:S01]  /*0220*/  @!P1 VIADD R5, R5, 0x1 ;  /* 0x0000000105059836 */ /* 0x000fe20000000000 */
[----:B------:R-:W-:Y:S02]  /*0230*/  ISETP.NE.AND P1, PT, R0, RZ, PT ;  /* 0x000000ff0000720c */ /* 0x000fe40003f25270 */
[----:B------:R-:W-:Y:S02]  /*0240*/  ISETP.GE.U32.AND P0, PT, R2, R7, PT ;  /* 0x000000070200720c */ /* 0x000fe40003f06070 */
[----:B------:R-:W-:-:S04]  /*0250*/  LOP3.LUT R2, R3, R0, RZ, 0x3c, !PT ;  /* 0x0000000003027212 */ /* 0x000fc800078e3cff */
[----:B------:R-:W-:Y:S01]  /*0260*/  ISETP.GE.AND P2, PT, R2, RZ, PT ;  /* 0x000000ff0200720c */ /* 0x000fe20003f46270 */
[----:B------:R-:W-:-:S06]  /*0270*/  VIADD R2, R8, 0x1ff ;  /* 0x000001ff08027836 */ /* 0x000fcc0000000000 */
[----:B------:R-:W-:-:S04]  /*0280*/  @P0 VIADD R5, R5, 0x1 ;  /* 0x0000000105050836 */ /* 0x000fc80000000000 */
[----:B------:R-:W-:Y:S01]  /*0290*/  IMAD.MOV.U32 R4, RZ, RZ, R5 ;  /* 0x000000ffff047224 */ /* 0x000fe200078e0005 */
[----:B------:R-:W-:-:S03]  /*02a0*/  SHF.R.S32.HI R5, RZ, 0x1f, R2 ;  /* 0x0000001fff057819 */ /* 0x000fc60000011402 */
[----:B------:R-:W-:Y:S01]  /*02b0*/  @!P2 IMAD.MOV R4, RZ, RZ, -R4 ;  /* 0x000000ffff04a224 */ /* 0x000fe200078e0a04 */
[----:B------:R-:W-:Y:S02]  /*02c0*/  @!P1 LOP3.LUT R4, RZ, R0, RZ, 0x33, !PT ;  /* 0x00000000ff049212 */ /* 0x000fe400078e33ff */
[----:B------:R-:W-:-:S03]  /*02d0*/  LEA.HI R5, R5, R2, RZ, 0x9 ;  /* 0x0000000205057211 */ /* 0x000fc600078f48ff */
[----:B------:R-:W-:Y:S02]  /*02e0*/  IMAD.SHL.U32 R2, R4, 0x8, RZ ;  /* 0x0000000804027824 */ /* 0x000fe400078e00ff */
[----:B------:R-:W-:-:S03]  /*02f0*/  IMAD.MOV R4, RZ, RZ, -R4 ;  /* 0x000000ffff047224 */ /* 0x000fc600078e0a04 */
[----:B------:R-:W-:Y:S01]  /*0300*/  LEA.HI.SX32 R5, R5, -R2, 0x17 ;  /* 0x8000000205057211 */ /* 0x000fe200078fbaff */
[----:B------:R-:W-:Y:S02]  /*0310*/  IMAD R15, R0, R4, R3 ;  /* 0x00000004000f7224 */ /* 0x000fe400078e0203 */
[----:B------:R-:W-:Y:S01]  /*0320*/  IMAD.MOV.U32 R4, RZ, RZ, RZ ;  /* 0x000000ffff047224 */ /* 0x000fe200078e00ff */
[----:B------:R-:W-:Y:S02]  /*0330*/  VIMNMX R6, PT, PT, R5, 0x8, PT ;  /* 0x0000000805067848 */ /* 0x000fe40003fe0100 */
[----:B------:R-:W-:Y:S02]  /*0340*/  IABS R13, R15 ;  /* 0x0000000f000d7213 */ /* 0x000fe40000000000 */
[----:B------:R-:W-:-:S04]  /*0350*/  IABS R11, R6 ;  /* 0x00000006000b7213 */ /* 0x000fc80000000000 */
[----:B------:R-:W1:Y:S08]  /*0360*/  I2F.RP R7, R11 ;  /* 0x0000000b00077306 */ /* 0x000e700000209400 */
[----:B-1----:R-:W1:Y:S02]  /*0370*/  MUFU.RCP R7, R7 ;  /* 0x0000000700077308 */ /* 0x002e640000001000 */
[----:B-1----:R-:W-:-:S06]  /*0380*/  VIADD R5, R7, 0xffffffe ;  /* 0x0ffffffe07057836 */ /* 0x002fcc0000000000 */
[----:B------:R-:W1:Y:S02]  /*0390*/  F2I.FTZ.U32.TRUNC.NTZ R5, R5 ;  /* 0x0000000500057305 */ /* 0x000e64000021f000 */
[----:B-1----:R-:W-:-:S04]  /*03a0*/  IMAD.MOV R10, RZ, RZ, -R5 ;  /* 0x000000ffff0a7224 */ /* 0x002fc800078e0a05 */
[----:B------:R-:W-:-:S04]  /*03b0*/  IMAD.MOV.U32 R0, RZ, RZ, R10 ;  /* 0x000000ffff007224 */ /* 0x000fc800078e000a */
[----:B------:R-:W-:Y:S01]  /*03c0*/  IMAD R3, R0, R11, RZ ;  /* 0x0000000b00037224 */ /* 0x000fe200078e02ff */
[----:B------:R-:W-:-:S03]  /*03d0*/  IABS R0, R6 ;  /* 0x0000000600007213 */ /* 0x000fc60000000000 */
[----:B------:R-:W-:Y:S02]  /*03e0*/  IMAD.HI.U32 R4, R5, R3, R4 ;  /* 0x0000000305047227 */ /* 0x000fe400078e0004 */
[----:B------:R-:W1:Y:S02]  /*03f0*/  S2R R5, SR_TID.X ;  /* 0x0000000000057919 */ /* 0x000e640000002100 */
[----:B------:R-:W-:Y:S02]  /*0400*/  IMAD.MOV R0, RZ, RZ, -R0 ;  /* 0x000000ffff007224 */ /* 0x000fe400078e0a00 */
[----:B------:R-:W-:-:S04]  /*0410*/  IMAD.HI.U32 R4, R4, R13, RZ ;  /* 0x0000000d04047227 */ /* 0x000fc800078e00ff */
[----:B------:R-:W-:-:S05]  /*0420*/  IMAD R0, R4, R0, R13 ;  /* 0x0000000004007224 */ /* 0x000fca00078e020d */
[----:B------:R-:W-:-:S13]  /*0430*/  ISETP.GT.U32.AND P1, PT, R11, R0, PT ;  /* 0x000000000b00720c */ /* 0x000fda0003f24070 */
[----:B------:R-:W-:Y:S02]  /*0440*/  @!P1 IMAD.IADD R0, R0, 0x1, -R11 ;  /* 0x0000000100009824 */ /* 0x000fe400078e0a0b */
[----:B------:R-:W-:Y:S01]  /*0450*/  @!P1 VIADD R4, R4, 0x1 ;  /* 0x0000000104049836 */ /* 0x000fe20000000000 */
[----:B------:R-:W-:Y:S02]  /*0460*/  ISETP.NE.AND P1, PT, R6, RZ, PT ;  /* 0x000000ff0600720c */ /* 0x000fe40003f25270 */
[----:B------:R-:W-:Y:S02]  /*0470*/  ISETP.GE.U32.AND P0, PT, R0, R11, PT ;  /* 0x0000000b0000720c */ /* 0x000fe40003f06070 */
[----:B------:R-:W-:Y:S02]  /*0480*/  LOP3.LUT R0, R15, R6, RZ, 0x3c, !PT ;  /* 0x000000060f007212 */ /* 0x000fe400078e3cff */
[----:B-1----:R-:W-:Y:S02]  /*0490*/  LOP3.LUT R14, R5, 0x1ff, RZ, 0xc0, !PT ;  /* 0x000001ff050e7812 */ /* 0x002fe400078ec0ff */
[----:B------:R-:W-:Y:S01]  /*04a0*/  ISETP.GE.AND P2, PT, R0, RZ, PT ;  /* 0x000000ff0000720c */ /* 0x000fe20003f46270 */
[----:B0-----:R-:W-:-:S06]  /*04b0*/  IMAD.U32 R0, RZ, RZ, UR7 ;  /* 0x00000007ff007e24 */ /* 0x001fcc000f8e00ff */
[----:B------:R-:W-:-:S06]  /*04c0*/  @P0 VIADD R4, R4, 0x1 ;  /* 0x0000000104040836 */ /* 0x000fcc0000000000 */
[----:B------:R-:W-:Y:S01]  /*04d0*/  @!P2 IMAD.MOV R4, RZ, RZ, -R4 ;  /* 0x000000ffff04a224 */ /* 0x000fe200078e0a04 */
[----:B------:R-:W-:-:S05]  /*04e0*/  @!P1 LOP3.LUT R4, RZ, R6, RZ, 0x33, !PT ;  /* 0x00000006ff049212 */ /* 0x000fca00078e33ff */
[----:B------:R-:W-:Y:S02]  /*04f0*/  IMAD.MOV R3, RZ, RZ, -R4 ;  /* 0x000000ffff037224 */ /* 0x000fe400078e0a04 */
[----:B------:R-:W-:Y:S02]  /*0500*/  IMAD.SHL.U32 R29, R4, 0x80, RZ ;  /* 0x00000080041d7824 */ /* 0x000fe400078e00ff */
[----:B------:R-:W-:-:S04]  /*0510*/  IMAD R3, R6, R3, R15 ;  /* 0x0000000306037224 */ /* 0x000fc800078e020f */
[----:B------:R-:W-:-:S04]  /*0520*/  IMAD.IADD R3, R2, 0x1, R3 ;  /* 0x0000000102037824 */ /* 0x000fc800078e0203 */
[----:B------:R-:W-:-:S05]  /*0530*/  IMAD R28, R3, 0x200, R14 ;  /* 0x00000200031c7824 */ /* 0x000fca00078e020e */
[----:B------:R0:W-:Y:S04]  /*0540*/  STL [R1+0x340], R28 ;  /* 0x0003401c01007387 */ /* 0x0001e80000100800 */
[----:B------:R0:W-:Y:S01]  /*0550*/  STL [R1+0x310], R29 ;  /* 0x0003101d01007387 */ /* 0x0001e20000100800 */
[----:B----4-:R-:W-:Y:S05]  /*0560*/  BRA.U UP0, `(.L_x_0) ;  /* 0x0000000100dc7547 */ /* 0x010fea000b800000 */
[----:B------:R-:W-:Y:S01]  /*0570*/  IMAD.SHL.U32 R0, R5, 0x10, RZ ;  /* 0x0000001005007824 */ /* 0x000fe200078e00ff */
[----:B------:R-:W-:Y:S02]  /*0580*/  CS2R R20, SRZ ;  /* 0x0000000000147805 */ /* 0x000fe4000001ff00 */
[----:B------:R-:W-:Y:S02]  /*0590*/  CS2R R22, SRZ ;  /* 0x0000000000167805 */ /* 0x000fe4000001ff00 */
[----:B------:R-:W-:Y:S02]  /*05a0*/  CS2R R12, SRZ ;  /* 0x00000000000c7805 */ /* 0x000fe4000001ff00 */
[----:B------:R-:W-:Y:S01]  /*05b0*/  CS2R R14, SRZ ;  /* 0x00000000000e7805 */ /* 0x000fe2000001ff00 */
[----:B------:R1:W-:Y:S01]  /*05c0*/  STL [R1+0x344], R0 ;  /* 0x0003440001007387 */ /* 0x0003e20000100800 */
[----:B------:R-:W-:Y:S02]  /*05d0*/  CS2R R8, SRZ ;  /* 0x0000000000087805 */ /* 0x000fe4000001ff00 */
[----:B------:R-:W-:-:S02]  /*05e0*/  CS2R R10, SRZ ;  /* 0x00000000000a7805 */ /* 0x000fc4000001ff00 */
[----:B------:R-:W-:Y:S01]  /*05f0*/  CS2R R4, SRZ ;  /* 0x0000000000047805 */ /* 0x000fe2000001ff00 */
[----:B------:R1:W-:Y:S01]  /*0600*/  STL [R1], RZ ;  /* 0x000000ff01007387 */ /* 0x0003e20000100800 */
[----:B------:R-:W-:Y:S02]  /*0610*/  CS2R R6, SRZ ;  /* 0x0000000000067805 */ /* 0x000fe4000001ff00 */
[----:B------:R-:W-:Y:S02]  /*0620*/  CS2R R16, SRZ ;  /* 0x0000000000107805 */ /* 0x000fe4000001ff00 */
[----:B------:R-:W-:Y:S01]  /*0630*/  CS2R R18, SRZ ;  /* 0x0000000000127805 */ /* 0x000fe2000001ff00 */
[----:B------:R1:W-:Y:S01]  /*0640*/  STL [R1+0x4], RZ ;  /* 0x000004ff01007387 */ /* 0x0003e20000100800 */
[----:B------:R-:W-:Y:S02]  /*0650*/  CS2R R24, SRZ ;  /* 0x0000000000187805 */ /* 0x000fe4000001ff00 */
[----:B------:R-:W-:Y:S01]  /*0660*/  CS2R R26, SRZ ;  /* 0x00000000001a7805 */ /* 0x000fe2000001ff00 */
[----:B------:R1:W-:Y:S04]  /*0670*/  STL [R1+0x8], RZ ;  /* 0x000008ff01007387 */ /* 0x0003e80000100800 */
        /* <DEDUP_REMOVED lines=36> */
[----:B------:R1:W-:Y:S01]  /*08c0*/  STL [R1+0x1ec], RZ ;  /* 0x0001ecff01007387 */ /* 0x0003e20000100800 */
[----:B------:R-:W-:Y:S05]  /*08d0*/  BRA `(.L_x_1) ;  /* 0x0000007800307947 */ /* 0x000fea0003800000 */
.L_x_0:
[----:B------:R-:W-:Y:S01]  /*08e0*/  IABS R6, R8 ;  /* 0x0000000800067213 */ /* 0x000fe20000000000 */
[----:B------:R-:W1:Y:S01]  /*08f0*/  LDCU UR6, c[0x0][0x3b0] ;  /* 0x00007600ff0677ac */ /* 0x000e620008000800 */
[----:B------:R-:W-:Y:S01]  /*0900*/  IABS R7, R9 ;  /* 0x0000000900077213 */ /* 0x000fe20000000000 */
[C---:B------:R-:W-:Y:S01]  /*0910*/  IMAD.SHL.U32 R26, R5.reuse, 0x10, RZ ;  /* 0x00000010051a7824 */ /* 0x040fe200078e00ff */
[----:B------:R-:W2:Y:S01]  /*0920*/  I2F.RP R12, R6 ;  /* 0x00000006000c7306 */ /* 0x000ea20000209400 */
[----:B------:R-:W-:Y:S01]  /*0930*/  IABS R14, R28 ;  /* 0x0000001c000e7213 */ /* 0x000fe20000000000 */
[----:B------:R-:W3:Y:S01]  /*0940*/  LDCU UR7, c[0x0][0x3a4] ;  /* 0x00007480ff0777ac */ /* 0x000ee20008000800 */
[----:B------:R-:W-:Y:S01]  /*0950*/  LEA.HI R15, R5, R29, RZ, 0x1b ;  /* 0x0000001d050f7211 */ /* 0x000fe200078fd8ff */
[----:B------:R-:W-:Y:S01]  /*0960*/  STL [R1+0x344], R26 ;  /* 0x0003441a01007387 */ /* 0x000fe20000100800 */
[----:B------:R-:W-:Y:S01]  /*0970*/  ISETP.GE.AND P6, PT, R28, RZ, PT ;  /* 0x000000ff1c00720c */ /* 0x000fe20003fc6270 */
[----:B------:R-:W4:Y:S01]  /*0980*/  LDCU.128 UR12, c[0x0][0x380] ;  /* 0x00007000ff0c77ac */ /* 0x000f220008000c00 */
[----:B------:R-:W-:Y:S01]  /*0990*/  ISETP.NE.AND P3, PT, R8, RZ, PT ;  /* 0x000000ff0800720c */ /* 0x000fe20003f65270 */
[----:B------:R-:W5:Y:S01]  /*09a0*/  I2F.RP R4, R7 ;  /* 0x0000000700047306 */ /* 0x000f620000209400 */
[----:B------:R-:W-:Y:S01]  /*09b0*/  VIADD R20, R15, 0x30 ;  /* 0x000000300f147836 */ /* 0x000fe20000000000 */
[----:B------:R-:W-:-:S02]  /*09c0*/  LOP3.LUT R27, R5, 0x1ff, RZ, 0xc0, !PT ;  /* 0x000001ff051b7812 */ /* 0x000fc400078ec0ff */
[----:B0-----:R-:W-:-:S04]  /*09d0*/  LOP3.LUT R28, R26, 0x200, RZ, 0xc0, !PT ;  /* 0x000002001a1c7812 */ /* 0x001fc800078ec0ff */
[----:B--2---:R-:W0:Y:S08]  /*09e0*/  MUFU.RCP R12, R12 ;  /* 0x0000000c000c7308 */ /* 0x004e300000001000 */
[----:B-----5:R-:W2:Y:S01]  /*09f0*/  MUFU.RCP R4, R4 ;  /* 0x0000000400047308 */ /* 0x020ea20000001000 */
[----:B0-----:R-:W-:-:S07]  /*0a00*/  VIADD R2, R12, 0xffffffe ;  /* 0x0ffffffe0c027836 */ /* 0x001fce0000000000 */
[----:B------:R0:W5:Y:S01]  /*0a10*/  F2I.FTZ.U32.TRUNC.NTZ R3, R2 ;  /* 0x0000000200037305 */ /* 0x000162000021f000 */
[----:B--2---:R-:W-:Y:S01]  /*0a20*/  VIADD R10, R4, 0xffffffe ;  /* 0x0ffffffe040a7836 */ /* 0x004fe20000000000 */
[----:B------:R-:W-:-:S06]  /*0a30*/  SHF.R.U32.HI R4, RZ, 0x5, R5 ;  /* 0x00000005ff047819 */ /* 0x000fcc0000011605 */
[----:B------:R2:W1:Y:S01]  /*0a40*/  F2I.FTZ.U32.TRUNC.NTZ R11, R10 ;  /* 0x0000000a000b7305 */ /* 0x000462000021f000 */
[----:B0-----:R-:W-:Y:S02]  /*0a50*/  IMAD.MOV.U32 R2, RZ, RZ, RZ ;  /* 0x000000ffff027224 */ /* 0x001fe400078e00ff */
[----:B-----5:R-:W-:Y:S02]  /*0a60*/  IMAD.MOV R13, RZ, RZ, -R3 ;  /* 0x000000ffff0d7224 */ /* 0x020fe400078e0a03 */
[----:B--2---:R-:W-:Y:S02]  /*0a70*/  IMAD.MOV.U32 R10, RZ, RZ, RZ ;  /* 0x000000ffff0a7224 */ /* 0x004fe400078e00ff */
[----:B------:R-:W-:-:S04]  /*0a80*/  IMAD R13, R13, R6, RZ ;  /* 0x000000060d0d7224 */ /* 0x000fc800078e02ff */
[----:B------:R-:W-:-:S04]  /*0a90*/  IMAD.HI.U32 R3, R3, R13, R2 ;  /* 0x0000000d03037227 */ /* 0x000fc800078e0002 */
[----:B-1----:R-:W-:Y:S02]  /*0aa0*/  IMAD.MOV R12, RZ, RZ, -R11 ;  /* 0x000000ffff0c7224 */ /* 0x002fe400078e0a0b */
[----:B------:R-:W-:-:S04]  /*0ab0*/  IMAD.HI.U32 R3, R3, R14, RZ ;  /* 0x0000000e03037227 */ /* 0x000fc800078e00ff */
[----:B------:R-:W-:Y:S02]  /*0ac0*/  IMAD R13, R12, R7, RZ ;  /* 0x000000070c0d7224 */ /* 0x000fe400078e02ff */
[----:B------:R-:W-:Y:S02]  /*0ad0*/  IMAD.MOV R3, RZ, RZ, -R3 ;  /* 0x000000ffff037224 */ /* 0x000fe400078e0a03 */
[----:B------:R-:W-:Y:S01]  /*0ae0*/  IMAD.HI.U32 R10, R11, R13, R10 ;  /* 0x0000000d0b0a7227 */ /* 0x000fe200078e000a */
[----:B------:R-:W-:-:S03]  /*0af0*/  SGXT.U32 R13, R4, 0x4 ;  /* 0x00000004040d781a */ /* 0x000fc60000000000 */
[C---:B------:R-:W-:Y:S01]  /*0b00*/  IMAD R11, R6.reuse, R3, R14 ;  /* 0x00000003060b7224 */ /* 0x040fe200078e020e */
[----:B------:R-:W-:Y:S01]  /*0b10*/  LOP3.LUT R13, R29, R13, RZ, 0xfc, !PT ;  /* 0x0000000d1d0d7212 */ /* 0x000fe200078efcff */
[C---:B------:R-:W-:Y:S02]  /*0b20*/  VIADD R2, R15.reuse, 0x70 ;  /* 0x000000700f027836 */ /* 0x040fe40000000000 */
[C---:B------:R-:W-:Y:S01]  /*0b30*/  VIADD R3, R15.reuse, 0x50 ;  /* 0x000000500f037836 */ /* 0x040fe20000000000 */
[----:B------:R-:W-:Y:S01]  /*0b40*/  ISETP.GT.U32.AND P2, PT, R6, R11, PT ;  /* 0x0000000b0600720c */ /* 0x000fe20003f44070 */
[----:B------:R-:W-:Y:S01]  /*0b50*/  VIADD R15, R15, 0x10 ;  /* 0x000000100f0f7836 */ /* 0x000fe20000000000 */
[----:B------:R-:W-:Y:S02]  /*0b60*/  IABS R16, R2 ;  /* 0x0000000200107213 */ /* 0x000fe40000000000 */
[----:B------:R-:W-:Y:S02]  /*0b70*/  IABS R14, R3 ;  /* 0x00000003000e7213 */ /* 0x000fe40000000000 */
[----:B------:R-:W-:Y:S01]  /*0b80*/  ISETP.GE.AND P1, PT, R2, RZ, PT ;  /* 0x000000ff0200720c */ /* 0x000fe20003f26270 */
[----:B------:R-:W-:Y:S01]  /*0b90*/  IMAD.HI.U32 R2, R10, R16, RZ ;  /* 0x000000100a027227 */ /* 0x000fe200078e00ff */
[----:B------:R-:W-:-:S02]  /*0ba0*/  ISETP.GE.AND P0, PT, R3, RZ, PT ;  /* 0x000000ff0300720c */ /* 0x000fc40003f06270 */
[----:B------:R-:W-:Y:S01]  /*0bb0*/  IABS R3, R20 ;  /* 0x0000001400037213 */ /* 0x000fe20000000000 */
[----:B------:R-:W-:Y:S01]  /*0bc0*/  IMAD.HI.U32 R17, R10, R14, RZ ;  /* 0x0000000e0a117227 */ /* 0x000fe200078e00ff */
[----:B------:R-:W-:Y:S02]  /*0bd0*/  IABS R12, R15 ;  /* 0x0000000f000c7213 */ /* 0x000fe40000000000 */
[----:B------:R-:W-:Y:S01]  /*0be0*/  LOP3.LUT R19, R13, 0x60, RZ, 0xfc, !PT ;  /* 0x000000600d137812 */ /* 0x000fe200078efcff */
[----:B------:R-:W-:Y:S02]  /*0bf0*/  @!P2 IMAD.IADD R11, R11, 0x1, -R6 ;  /* 0x000000010b0ba824 */ /* 0x000fe400078e0a06 */
[----:B------:R-:W-:Y:S01]  /*0c00*/  IMAD.MOV R2, RZ, RZ, -R2 ;  /* 0x000000ffff027224 */ /* 0x000fe200078e0a02 */
[----:B------:R-:W-:Y:S01]  /*0c10*/  IABS R4, R19 ;  /* 0x0000001300047213 */ /* 0x000fe20000000000 */
[----:B------:R-:W-:Y:S01]  /*0c20*/  IMAD.MOV R22, RZ, RZ, -R17 ;  /* 0x000000ffff167224 */ /* 0x000fe200078e0a11 */
[----:B------:R-:W-:Y:S01]  /*0c30*/  ISETP.GT.U32.AND P2, PT, R6, R11, PT ;  /* 0x0000000b0600720c */ /* 0x000fe20003f44070 */
[----:B------:R-:W-:Y:S01]  /*0c40*/  IMAD R16, R7, R2, R16 ;  /* 0x0000000207107224 */ /* 0x000fe200078e0210 */
[----:B------:R-:W-:Y:S01]  /*0c50*/  LOP3.LUT R17, R13, 0x40, RZ, 0xfc, !PT ;  /* 0x000000400d117812 */ /* 0x000fe200078efcff */
[----:B------:R-:W-:-:S04]  /*0c60*/  IMAD.HI.U32 R18, R10, R3, RZ ;  /* 0x000000030a127227 */ /* 0x000fc800078e00ff */
[C---:B------:R-:W-:Y:S01]  /*0c70*/  IMAD R14, R7.reuse, R22, R14 ;  /* 0x00000016070e7224 */ /* 0x040fe200078e020e */
[----:B------:R-:W-:Y:S01]  /*0c80*/  IABS R22, R17 ;  /* 0x0000001100167213 */ /* 0x000fe20000000000 */
[----:B------:R-:W-:Y:S02]  /*0c90*/  IMAD.MOV.U32 R2, RZ, RZ, R12 ;  /* 0x000000ffff027224 */ /* 0x000fe400078e000c */
[----:B------:R-:W-:Y:S01]  /*0ca0*/  IMAD.MOV R18, RZ, RZ, -R18 ;  /* 0x000000ffff127224 */ /* 0x000fe200078e0a12 */
[----:B------:R-:W-:Y:S01]  /*0cb0*/  ISETP.GT.U32.AND P5, PT, R7, R14, PT ;  /* 0x0000000e0700720c */ /* 0x000fe20003fa4070 */
[----:B------:R-:W-:Y:S01]  /*0cc0*/  @!P2 IMAD.IADD R11, R11, 0x1, -R6 ;  /* 0x000000010b0ba824 */ /* 0x000fe200078e0a06 */
[----:B------:R-:W-:Y:S01]  /*0cd0*/  ISETP.GT.U32.AND P2, PT, R7, R16, PT ;  /* 0x000000100700720c */ /* 0x000fe20003f44070 */
[----:B------:R-:W-:-:S04]  /*0ce0*/  IMAD.HI.U32 R21, R10, R2, RZ ;  /* 0x000000020a157227 */ /* 0x000fc800078e00ff */
[----:B------:R-:W-:Y:S01]  /*0cf0*/  IMAD R3, R7, R18, R3 ;  /* 0x0000001207037224 */ /* 0x000fe200078e0203 */
[----:B------:R-:W-:Y:S01]  /*0d00*/  LOP3.LUT R18, R13, 0x20, RZ, 0xfc, !PT ;  /* 0x000000200d127812 */ /* 0x000fe200078efcff */
[----:B------:R-:W-:Y:S02]  /*0d10*/  IMAD.MOV R21, RZ, RZ, -R21 ;  /* 0x000000ffff157224 */ /* 0x000fe400078e0a15 */
[----:B------:R-:W-:Y:S01]  /*0d20*/  IMAD.HI.U32 R12, R10, R4, RZ ;  /* 0x000000040a0c7227 */ /* 0x000fe200078e00ff */
[C---:B------:R-:W-:Y:S02]  /*0d30*/  ISETP.GT.U32.AND P4, PT, R7.reuse, R3, PT ;  /* 0x000000030700720c */ /* 0x040fe40003f84070 */
[----:B------:R-:W-:Y:S01]  /*0d40*/  IABS R6, R18 ;  /* 0x0000001200067213 */ /* 0x000fe20000000000 */
[----:B------:R-:W-:Y:S02]  /*0d50*/  IMAD R2, R7, R21, R2 ;  /* 0x0000001507027224 */ /* 0x000fe400078e0202 */
[----:B------:R-:W-:-:S02]  /*0d60*/  IMAD.MOV.U32 R21, RZ, RZ, R22 ;  /* 0x000000ffff157224 */ /* 0x000fc400078e0016 */
[--C-:B------:R-:W-:Y:S02]  /*0d70*/  @!P2 IMAD.IADD R16, R16, 0x1, -R7.reuse ;  /* 0x000000011010a824 */ /* 0x100fe400078e0a07 */
[----:B------:R-:W-:Y:S02]  /*0d80*/  IMAD.MOV R12, RZ, RZ, -R12 ;  /* 0x000000ffff0c7224 */ /* 0x000fe400078e0a0c */
[----:B------:R-:W-:Y:S01]  /*0d90*/  @!P5 IMAD.IADD R14, R14, 0x1, -R7 ;  /* 0x000000010e0ed824 */ /* 0x000fe200078e0a07 */
[----:B------:R-:W-:Y:S01]  /*0da0*/  ISETP.GT.U32.AND P2, PT, R7, R16, PT ;  /* 0x000000100700720c */ /* 0x000fe20003f44070 */
[----:B------:R-:W-:-:S04]  /*0db0*/  IMAD.HI.U32 R22, R10, R21, RZ ;  /* 0x000000150a167227 */ /* 0x000fc800078e00ff */
[----:B------:R-:W-:Y:S01]  /*0dc0*/  @!P6 IMAD.MOV R11, RZ, RZ, -R11 ;  /* 0x000000ffff0be224 */ /* 0x000fe200078e0a0b */
[----:B------:R-:W-:Y:S01]  /*0dd0*/  @!P3 LOP3.LUT R11, RZ, R8, RZ, 0x33, !PT ;  /* 0x00000008ff0bb212 */ /* 0x000fe200078e33ff */
[C---:B------:R-:W-:Y:S01]  /*0de0*/  IMAD R4, R7.reuse, R12, R4 ;  /* 0x0000000c07047224 */ /* 0x040fe200078e0204 */
[----:B------:R-:W-:Y:S01]  /*0df0*/  IABS R12, R13 ;  /* 0x0000000d000c7213 */ /* 0x000fe20000000000 */
[----:B------:R-:W-:Y:S01]  /*0e00*/  IMAD.MOV R24, RZ, RZ, -R22 ;  /* 0x000000ffff187224 */ /* 0x000fe200078e0a16 */
[C---:B------:R-:W-:Y:S01]  /*0e10*/  ISETP.GT.U32.AND P3, PT, R7.reuse, R14, PT ;  /* 0x0000000e0700720c */ /* 0x040fe20003f64070 */
[----:B------:R-:W-:Y:S01]  /*0e20*/  IMAD.HI.U32 R22, R10, R6, RZ ;  /* 0x000000060a167227 */ /* 0x000fe200078e00ff */
[----:B------:R-:W-:-:S03]  /*0e30*/  ISETP.GT.U32.AND P6, PT, R7, R2, PT ;  /* 0x000000020700720c */ /* 0x000fc60003fc4070 */
[----:B------:R-:W-:Y:S01]  /*0e40*/  @!P4 IMAD.IADD R3, R3, 0x1, -R7 ;  /* 0x000000010303c824 */ /* 0x000fe200078e0a07 */
[----:B------:R-:W-:Y:S01]  /*0e50*/  ISETP.GT.U32.AND P4, PT, R7, R4, PT ;  /* 0x000000040700720c */ /* 0x000fe20003f84070 */
[----:B------:R-:W-:-:S03]  /*0e60*/  IMAD.HI.U32 R23, R10, R12, RZ ;  /* 0x0000000c0a177227 */ /* 0x000fc600078e00ff */
[C---:B------:R-:W-:Y:S01]  /*0e70*/  ISETP.GT.U32.AND P5, PT, R7.reuse, R3, PT ;  /* 0x000000030700720c */ /* 0x040fe20003fa4070 */
[----:B------:R-:W-:Y:S02]  /*0e80*/  IMAD.MOV R22, RZ, RZ, -R22 ;  /* 0x000000ffff167224 */ /* 0x000fe400078e0a16 */
[----:B------:R-:W-:Y:S01]  /*0e90*/  IMAD R10, R7, R24, R21 ;  /* 0x00000018070a7224 */ /* 0x000fe200078e0215 */
[----:B------:R-:W-:Y:S01]  /*0ea0*/  LOP3.LUT R21, R5, 0x7, RZ, 0xc0, !PT ;  /* 0x0000000705157812 */ /* 0x000fe200078ec0ff */
[----:B------:R-:W-:Y:S02]  /*0eb0*/  IMAD.MOV R23, RZ, RZ, -R23 ;  /* 0x000000ffff177224 */ /* 0x000fe400078e0a17 */
[C---:B------:R-:W-:Y:S01]  /*0ec0*/  IMAD R6, R7.reuse, R22, R6 ;  /* 0x0000001607067224 */ /* 0x040fe200078e0206 */
[----:B------:R-:W-:Y:S01]  /*0ed0*/  SHF.R.U32.HI R22, RZ, 0x1, R5 ;  /* 0x00000001ff167819 */ /* 0x000fe20000011605 */
[--C-:B------:R-:W-:Y:S01]  /*0ee0*/  @!P2 IMAD.IADD R16, R16, 0x1, -R7.reuse ;  /* 0x000000011010a824 */ /* 0x100fe200078e0a07 */
[C---:B------:R-:W-:Y:S01]  /*0ef0*/  ISETP.GT.U32.AND P2, PT, R7.reuse, R10, PT ;  /* 0x0000000a0700720c */ /* 0x040fe20003f44070 */
[C---:B------:R-:W-:Y:S01]  /*0f00*/  IMAD R12, R7.reuse, R23, R12 ;  /* 0x00000017070c7224 */ /* 0x040fe200078e020c */
[----:B------:R-:W-:Y:S01]  /*0f10*/  LOP3.LUT R23, R22, 0xe0, RZ, 0xc0, !PT ;  /* 0x000000e016177812 */ /* 0x000fe200078ec0ff */
[--C-:B------:R-:W-:Y:S01]  /*0f20*/  @!P3 IMAD.IADD R14, R14, 0x1, -R7.reuse ;  /* 0x000000010e0eb824 */ /* 0x100fe200078e0a07 */
[C---:B------:R-:W-:Y:S01]  /*0f30*/  ISETP.GT.U32.AND P3, PT, R7.reuse, R6, PT ;  /* 0x000000060700720c */ /* 0x040fe20003f64070 */
[--C-:B------:R-:W-:Y:S01]  /*0f40*/  @!P4 IMAD.IADD R4, R4, 0x1, -R7.reuse ;  /* 0x000000010404c824 */ /* 0x100fe200078e0a07 */
[----:B------:R-:W-:Y:S01]  /*0f50*/  ISETP.GT.U32.AND P4, PT, R7, R12, PT ;  /* 0x0000000c0700720c */ /* 0x000fe20003f84070 */
[----:B------:R-:W-:-:S02]  /*0f60*/  @!P6 IMAD.IADD R2, R2, 0x1, -R7 ;  /* 0x000000010202e824 */ /* 0x000fc400078e0a07 */
[----:B------:R-:W-:Y:S02]  /*0f70*/  IMAD.SHL.U32 R24, R5, 0x8, RZ ;  /* 0x0000000805187824 */ /* 0x000fe400078e00ff */
[--C-:B------:R-:W-:Y:S01]  /*0f80*/  @!P5 IMAD.IADD R3, R3, 0x1, -R7.reuse ;  /* 0x000000010303d824 */ /* 0x100fe200078e0a07 */
[C---:B------:R-:W-:Y:S01]  /*0f90*/  ISETP.GT.U32.AND P5, PT, R7.reuse, R4, PT ;  /* 0x000000040700720c */ /* 0x040fe20003fa4070 */
[--C-:B------:R-:W-:Y:S01]  /*0fa0*/  @!P2 IMAD.IADD R10, R10, 0x1, -R7.reuse ;  /* 0x000000010a0aa824 */ /* 0x100fe200078e0a07 */
[----:B------:R-:W-:Y:S01]  /*0fb0*/  ISETP.GT.U32.AND P6, PT, R7, R2, PT ;  /* 0x000000020700720c */ /* 0x000fe20003fc4070 */
[----:B------:R-:W-:Y:S01]  /*0fc0*/  IMAD.SHL.U32 R8, R5, 0x2, RZ ;  /* 0x0000000205087824 */ /* 0x000fe200078e00ff */
[----:B------:R-:W-:Y:S01]  /*0fd0*/  LOP3.LUT R24, R24, 0x30, RZ, 0xc0, !PT ;  /* 0x0000003018187812 */ /* 0x000fe200078ec0ff */
[--C-:B------:R-:W-:Y:S01]  /*0fe0*/  @!P3 IMAD.IADD R6, R6, 0x1, -R7.reuse ;  /* 0x000000010606b824 */ /* 0x100fe200078e0a07 */
[----:B------:R-:W-:Y:S01]  /*0ff0*/  ISETP.GT.U32.AND P3, PT, R7, R10, PT ;  /* 0x0000000a0700720c */ /* 0x000fe20003f64070 */
[--C-:B------:R-:W-:Y:S01]  /*1000*/  @!P4 IMAD.IADD R12, R12, 0x1, -R7.reuse ;  /* 0x000000010c0cc824 */ /* 0x100fe200078e0a07 */
[----:B------:R-:W-:Y:S01]  /*1010*/  LOP3.LUT R22, R23, 0x10, R8, 0xf8, !PT ;  /* 0x0000001017167812 */ /* 0x000fe200078ef808 */
[----:B------:R-:W-:Y:S01]  /*1020*/  IMAD R25, R21, 0x40, R24 ;  /* 0x0000004015197824 */ /* 0x000fe200078e0218 */
[C---:B------:R-:W-:Y:S01]  /*1030*/  ISETP.GT.U32.AND P4, PT, R7.reuse, R6, PT ;  /* 0x000000060700720c */ /* 0x040fe20003f84070 */
[----:B------:R-:W-:Y:S01]  /*1040*/  @!P0 IMAD.MOV R14, RZ, RZ, -R14 ;  /* 0x000000ffff0e8224 */ /* 0x000fe200078e0a0e */
[----:B------:R-:W-:Y:S01]  /*1050*/  ISETP.GT.U32.AND P0, PT, R7, R12, PT ;  /* 0x0000000c0700720c */ /* 0x000fe20003f04070 */
[--C-:B------:R-:W-:Y:S01]  /*1060*/  @!P5 IMAD.IADD R4, R4, 0x1, -R7.reuse ;  /* 0x000000010404d824 */ /* 0x100fe200078e0a07 */
[----:B------:R-:W-:Y:S01]  /*1070*/  LOP3.LUT R25, R25, 0x30, R8, 0x78, !PT ;  /* 0x0000003019197812 */ /* 0x000fe200078e7808 */
[--C-:B------:R-:W-:Y:S01]  /*1080*/  @!P6 IMAD.IADD R2, R2, 0x1, -R7.reuse ;  /* 0x000000010202e824 */ /* 0x100fe200078e0a07 */
[----:B------:R-:W-:Y:S01]  /*1090*/  ISETP.GE.AND P5, PT, R19, RZ, PT ;  /* 0x000000ff1300720c */ /* 0x000fe20003fa6270 */
[----:B------:R-:W-:Y:S01]  /*10a0*/  IMAD R29, R21, 0x410, RZ ;  /* 0x00000410151d7824 */ /* 0x000fe200078e02ff */
[----:B------:R-:W-:Y:S01]  /*10b0*/  ISETP.GE.AND P6, PT, R20, RZ, PT ;  /* 0x000000ff1400720c */ /* 0x000fe20003fc6270 */
[----:B------:R-:W-:Y:S01]  /*10c0*/  IMAD.SHL.U32 R8, R5, 0x200, RZ ;  /* 0x0000020005087824 */ /* 0x000fe200078e00ff */
[----:B------:R-:W-:Y:S01]  /*10d0*/  ISETP.GE.AND P2, PT, R15, RZ, PT ;  /* 0x000000ff0f00720c */ /* 0x000fe20003f46270 */
[--C-:B------:R-:W-:Y:S01]  /*10e0*/  @!P3 IMAD.IADD R10, R10, 0x1, -R7.reuse ;  /* 0x000000010a0ab824 */ /* 0x100fe200078e0a07 */
[----:B------:R-:W-:Y:S01]  /*10f0*/  ISETP.GE.AND P3, PT, R17, RZ, PT ;  /* 0x000000ff1100720c */ /* 0x000fe20003f66270 */
[----:B------:R-:W-:Y:S01]  /*1100*/  @!P1 IMAD.MOV R16, RZ, RZ, -R16 ;  /* 0x000000ffff109224 */ /* 0x000fe200078e0a10 */
[----:B------:R-:W-:Y:S01]  /*1110*/  ISETP.GE.AND P1, PT, R13, RZ, PT ;  /* 0x000000ff0d00720c */ /* 0x000fe20003f26270 */
[--C-:B------:R-:W-:Y:S01]  /*1120*/  @!P4 IMAD.IADD R6, R6, 0x1, -R7.reuse ;  /* 0x000000010606c824 */ /* 0x100fe200078e0a07 */
[----:B------:R-:W-:Y:S01]  /*1130*/  ISETP.GE.AND P4, PT, R18, RZ, PT ;  /* 0x000000ff1200720c */ /* 0x000fe20003f86270 */
[----:B------:R-:W-:Y:S01]  /*1140*/  @!P0 IMAD.IADD R12, R12, 0x1, -R7 ;  /* 0x000000010c0c8824 */ /* 0x000fe200078e0a07 */
[----:B------:R-:W-:Y:S01]  /*1150*/  LOP3.LUT R29, R29, R22, RZ, 0x3c, !PT ;  /* 0x000000161d1d7212 */ /* 0x000fe200078e3cff */
[----:B------:R-:W-:Y:S01]  /*1160*/  @!P5 IMAD.MOV R4, RZ, RZ, -R4 ;  /* 0x000000ffff04d224 */ /* 0x000fe200078e0a04 */
[----:B------:R-:W-:Y:S01]  /*1170*/  LOP3.LUT R8, R8, 0x2000, RZ, 0xc0, !PT ;  /* 0x0000200008087812 */ /* 0x000fe200078ec0ff */
[----:B------:R-:W-:Y:S01]  /*1180*/  @!P6 IMAD.MOV R3, RZ, RZ, -R3 ;  /* 0x000000ffff03e224 */ /* 0x000fe200078e0a03 */
[----:B------:R-:W-:-:S02]  /*1190*/  ISETP.NE.AND P0, PT, R9, RZ, PT ;  /* 0x000000ff0900720c */ /* 0x000fc40003f05270 */
[----:B------:R-:W-:Y:S01]  /*11a0*/  IADD3 R29, PT, PT, R29, UR5, R8 ;  /* 0x000000051d1d7c10 */ /* 0x000fe2000fffe008 */
[----:B------:R-:W-:Y:S01]  /*11b0*/  IMAD.MOV.U32 R8, RZ, RZ, R2 ;  /* 0x000000ffff087224 */ /* 0x000fe200078e0002 */
[----:B------:R-:W-:Y:S01]  /*11c0*/  LOP3.LUT R9, RZ, R9, RZ, 0x33, !PT ;  /* 0x00000009ff097212 */ /* 0x000fe200078e33ff */
[----:B------:R-:W-:Y:S01]  /*11d0*/  IMAD.MOV.U32 R2, RZ, RZ, R10 ;  /* 0x000000ffff027224 */ /* 0x000fe200078e000a */
[----:B------:R-:W-:Y:S01]  /*11e0*/  IADD3 R28, PT, PT, R25, UR5, R28 ;  /* 0x00000005191c7c10 */ /* 0x000fe2000fffe01c */
[----:B------:R-:W-:Y:S01]  /*11f0*/  @!P2 IMAD.MOV R8, RZ, RZ, -R8 ;  /* 0x000000ffff08a224 */ /* 0x000fe200078e0a08 */
[C---:B------:R-:W-:Y:S01]  /*1200*/  SEL R10, R9.reuse, R16, !P0 ;  /* 0x00000010090a7207 */ /* 0x040fe20004000000 */
[----:B------:R-:W-:Y:S01]  /*1210*/  @!P3 IMAD.MOV R2, RZ, RZ, -R2 ;  /* 0x000000ffff02b224 */ /* 0x000fe200078e0a02 */
[C---:B------:R-:W-:Y:S01]  /*1220*/  SEL R4, R9.reuse, R4, !P0 ;  /* 0x0000000409047207 */ /* 0x040fe20004000000 */
[----:B------:R-:W-:Y:S01]  /*1230*/  @!P4 IMAD.MOV R6, RZ, RZ, -R6 ;  /* 0x000000ffff06c224 */ /* 0x000fe200078e0a06 */
[C---:B------:R-:W-:Y:S01]  /*1240*/  SEL R14, R9.reuse, R14, !P0 ;  /* 0x0000000e090e7207 */ /* 0x040fe20004000000 */
[----:B------:R-:W-:Y:S01]  /*1250*/  @!P1 IMAD.MOV R12, RZ, RZ, -R12 ;  /* 0x000000ffff0c9224 */ /* 0x000fe200078e0a0c */
[C---:B------:R-:W-:Y:S01]  /*1260*/  SEL R7, R9.reuse, R3, !P0 ;  /* 0x0000000309077207 */ /* 0x040fe20004000000 */
[----:B------:R-:W-:Y:S01]  /*1270*/  IMAD R10, R10, UR6, RZ ;  /* 0x000000060a0a7c24 */ /* 0x000fe2000f8e02ff */
[----:B------:R-:W-:-:S02]  /*1280*/  SEL R3, R9, R8, !P0 ;  /* 0x0000000809037207 */ /* 0x000fc40004000000 */
[----:B------:R-:W-:Y:S01]  /*1290*/  SEL R8, R9, R2, !P0 ;  /* 0x0000000209087207 */ /* 0x000fe20004000000 */
[----:B---3--:R-:W-:Y:S01]  /*12a0*/  IMAD R2, R11, UR7, RZ ;  /* 0x000000070b027c24 */ /* 0x008fe2000f8e02ff */
[C---:B------:R-:W-:Y:S01]  /*12b0*/  SEL R6, R9.reuse, R6, !P0 ;  /* 0x0000000609067207 */ /* 0x040fe20004000000 */
[----:B------:R-:W-:Y:S01]  /*12c0*/  IMAD R11, R4, UR6, RZ ;  /* 0x00000006040b7c24 */ /* 0x000fe2000f8e02ff */
[----:B------:R-:W-:Y:S01]  /*12d0*/  SEL R21, R9, R12, !P0 ;  /* 0x0000000c09157207 */ /* 0x000fe20004000000 */
[----:B------:R-:W-:Y:S01]  /*12e0*/  IMAD R9, R14, UR6, RZ ;  /* 0x000000060e097c24 */ /* 0x000fe2000f8e02ff */
[----:B----4-:R-:W-:Y:S01]  /*12f0*/  LEA R14, P0, R10, UR14, 0x1 ;  /* 0x0000000e0a0e7c11 */ /* 0x010fe2000f8008ff */
[----:B------:R-:W-:Y:S01]  /*1300*/  IMAD R8, R8, UR6, RZ ;  /* 0x0000000608087c24 */ /* 0x000fe2000f8e02ff */
[----:B------:R-:W-:Y:S01]  /*1310*/  LEA R13, P1, R11, UR14, 0x1 ;  /* 0x0000000e0b0d7c11 */ /* 0x000fe2000f8208ff */
[----:B------:R-:W-:Y:S01]  /*1320*/  IMAD R7, R7, UR6, RZ ;  /* 0x0000000607077c24 */ /* 0x000fe2000f8e02ff */
[----:B------:R-:W-:Y:S01]  /*1330*/  LEA R12, P2, R9, UR14, 0x1 ;  /* 0x0000000e090c7c11 */ /* 0x000fe2000f8408ff */
[----:B------:R-:W-:Y:S01]  /*1340*/  IMAD R6, R6, UR6, RZ ;  /* 0x0000000606067c24 */ /* 0x000fe2000f8e02ff */
[----:B------:R0:W-:Y:S01]  /*1350*/  STL [R1+0x25c], R14 ;  /* 0x00025c0e01007387 */ /* 0x0001e20000100800 */
[----:B------:R-:W-:Y:S01]  /*1360*/  IMAD R3, R3, UR6, RZ ;  /* 0x0000000603037c24 */ /* 0x000fe2000f8e02ff */
[C---:B------:R-:W-:Y:S01]  /*1370*/  LEA R4, P6, R2.reuse, UR12, 0x1 ;  /* 0x0000000c02047c11 */ /* 0x040fe2000f8c08ff */
[----:B------:R-:W-:Y:S01]  /*1380*/  IMAD R21, R21, UR6, RZ ;  /* 0x0000000615157c24 */ /* 0x000fe2000f8e02ff */
[----:B------:R1:W-:Y:S01]  /*1390*/  STL [R1+0x254], R13 ;  /* 0x0002540d01007387 */ /* 0x0003e20000100800 */
[----:B------:R-:W-:Y:S01]  /*13a0*/  LEA.HI.X.SX32 R9, R9, UR15, 0x1, P2 ;  /* 0x0000000f09097c11 */ /* 0x000fe200090f0eff */
[----:B------:R-:W-:Y:S01]  /*13b0*/  USHF.R.S32.HI UR6, URZ, 0x1f, UR4 ;  /* 0x0000001fff067899 */ /* 0x000fe20008011404 */
[----:B------:R-:W-:Y:S01]  /*13c0*/  LEA.HI.X.SX32 R2, R2, UR13, 0x1, P6 ;  /* 0x0000000d02027c11 */ /* 0x000fe2000b0f0eff */
[----:B------:R2:W-:Y:S01]  /*13d0*/  STL [R1+0x1ec], R12 ;  /* 0x0001ec0c01007387 */ /* 0x0005e20000100800 */
[----:B0-----:R-:W-:Y:S01]  /*13e0*/  LEA R14, P3, R8, UR14, 0x1 ;  /* 0x0000000e080e7c11 */ /* 0x001fe2000f8608ff */
[----:B------:R-:W-:Y:S01]  /*13f0*/  ULEA.HI UR6, UR6, UR4, URZ, 0x5 ;  /* 0x0000000406067291 */ /* 0x000fe2000f8f28ff */
[----:B-1----:R-:W-:-:S03]  /*1400*/  LEA R13, P4, R7, UR14, 0x1 ;  /* 0x0000000e070d7c11 */ /* 0x002fc6000f8808ff */
[----:B------:R0:W-:Y:S01]  /*1410*/  STL [R1+0x1e4], R14 ;  /* 0x0001e40e01007387 */ /* 0x0001e20000100800 */
[----:B------:R-:W-:Y:S01]  /*1420*/  LEA.HI.X.SX32 R8, R8, UR15, 0x1, P3 ;  /* 0x0000000f08087c11 */ /* 0x000fe200098f0eff */
[----:B------:R-:W-:Y:S01]  /*1430*/  USHF.R.S32.HI UR6, URZ, 0x5, UR6 ;  /* 0x00000005ff067899 */ /* 0x000fe20008011406 */
[C---:B--2---:R-:W-:Y:S01]  /*1440*/  LEA R12, P5, R6.reuse, UR14, 0x1 ;  /* 0x0000000e060c7c11 */ /* 0x044fe2000f8a08ff */
[----:B------:R1:W-:Y:S01]  /*1450*/  STL [R1+0x5c], R13 ;  /* 0x00005c0d01007387 */ /* 0x0003e20000100800 */
[----:B------:R-:W-:Y:S02]  /*1460*/  LEA.HI.X.SX32 R7, R7, UR15, 0x1, P4 ;  /* 0x0000000f07077c11 */ /* 0x000fe4000a0f0eff */
[----:B------:R-:W-:Y:S01]  /*1470*/  LEA.HI.X.SX32 R6, R6, UR15, 0x1, P5 ;  /* 0x0000000f06067c11 */ /* 0x000fe2000a8f0eff */
[----:B------:R2:W-:Y:S01]  /*1480*/  STL [R1+0x54], R12 ;  /* 0x0000540c01007387 */ /* 0x0005e20000100800 */
[----:B0-----:R-:W-:Y:S02]  /*1490*/  LEA R14, P6, R3, UR14, 0x1 ;  /* 0x0000000e030e7c11 */ /* 0x001fe4000f8c08ff */
[----:B-1----:R-:W-:-:S03]  /*14a0*/  LEA.HI.X.SX32 R13, R10, UR15, 0x1, P0 ;  /* 0x0000000f0a0d7c11 */ /* 0x002fc600080f0eff */
[----:B------:R-:W-:Y:S01]  /*14b0*/  STL [R1+0x4c], R14 ;  /* 0x00004c0e01007387 */ /* 0x000fe20000100800 */
[----:B------:R-:W-:Y:S02]  /*14c0*/  LEA.HI.X.SX32 R10, R11, UR15, 0x1, P1 ;  /* 0x0000000f0b0a7c11 */ /* 0x000fe400088f0eff */
[----:B--2---:R-:W-:Y:S01]  /*14d0*/  LEA R12, P0, R21, UR14, 0x1 ;  /* 0x0000000e150c7c11 */ /* 0x004fe2000f8008ff */
[----:B------:R-:W-:Y:S01]  /*14e0*/  STL [R1+0x258], R13 ;  /* 0x0002580d01007387 */ /* 0x000fe20000100800 */
[----:B------:R-:W-:Y:S02]  /*14f0*/  LEA.HI.X.SX32 R3, R3, UR15, 0x1, P6 ;  /* 0x0000000f03037c11 */ /* 0x000fe4000b0f0eff */
[----:B------:R-:W-:Y:S01]  /*1500*/  LEA.HI.X.SX32 R21, R21, UR15, 0x1, P0 ;  /* 0x0000000f15157c11 */ /* 0x000fe200080f0eff */
[----:B------:R-:W-:Y:S04]  /*1510*/  STL [R1+0x44], R12 ;  /* 0x0000440c01007387 */ /* 0x000fe80000100800 */
[----:B------:R-:W-:Y:S04]  /*1520*/  STL [R1+0x250], R10 ;  /* 0x0002500a01007387 */ /* 0x000fe80000100800 */
[----:B------:R-:W-:Y:S04]  /*1530*/  STL [R1+0x1e8], R9 ;  /* 0x0001e80901007387 */ /* 0x000fe80000100800 */
[----:B------:R0:W-:Y:S04]  /*1540*/  STL [R1+0x1e0], R8 ;  /* 0x0001e00801007387 */ /* 0x0001e80000100800 */
[----:B------:R1:W-:Y:S04]  /*1550*/  STL [R1+0x58], R7 ;  /* 0x0000580701007387 */ /* 0x0003e80000100800 */
[----:B------:R2:W-:Y:S01]  /*1560*/  STL [R1+0x50], R6 ;  /* 0x0000500601007387 */ /* 0x0005e20000100800 */
[----:B0-----:R-:W-:-:S03]  /*1570*/  LOP3.LUT R8, R5, 0x1f, RZ, 0xc0, !PT ;  /* 0x0000001f05087812 */ /* 0x001fc600078ec0ff */
[----:B------:R0:W-:Y:S01]  /*1580*/  STL [R1+0x48], R3 ;  /* 0x0000480301007387 */ /* 0x0001e20000100800 */
[----:B------:R-:W-:Y:S01]  /*1590*/  SHF.R.U32.HI R5, RZ, 0x2, R5 ;  /* 0x00000002ff057819 */ /* 0x000fe20000011605 */
[----:B-1----:R-:W-:Y:S02]  /*15a0*/  IMAD.SHL.U32 R7, R27, 0x2, RZ ;  /* 0x000000021b077824 */ /* 0x002fe400078e00ff */
[----:B------:R1:W-:Y:S01]  /*15b0*/  STL [R1+0x290], RZ ;  /* 0x000290ff01007387 */ /* 0x0003e20000100800 */
[----:B--2---:R-:W0:Y:S02]  /*15c0*/  LDC R6, c[0x0][0x3ac] ;  /* 0x0000eb00ff067b82 */ /* 0x004e240000000800 */
[C---:B------:R-:W-:Y:S01]  /*15d0*/  LOP3.LUT R5, R7.reuse, 0x30, R5, 0x78, !PT ;  /* 0x0000003007057812 */ /* 0x040fe200078e7805 */
[----:B------:R1:W-:Y:S01]  /*15e0*/  STL [R1+0x294], RZ ;  /* 0x000294ff01007387 */ /* 0x0003e20000100800 */
[C---:B------:R-:W-:Y:S02]  /*15f0*/  LOP3.LUT R5, R7.reuse, 0x30, RZ, 0x3c, !PT ;  /* 0x0000003007057812 */ /* 0x040fe400078e3cff */
[C---:B------:R-:W-:Y:S01]  /*1600*/  LOP3.LUT R5, R7.reuse, 0x60, RZ, 0x3c, !PT ;  /* 0x0000006007057812 */ /* 0x040fe200078e3cff */
[----:B------:R1:W-:Y:S04]  /*1610*/  STL [R1+0x298], RZ ;  /* 0x000298ff01007387 */ /* 0x0003e80000100800 */
[----:B------:R1:W-:Y:S04]  /*1620*/  STL [R1+0x29c], RZ ;  /* 0x00029cff01007387 */ /* 0x0003e80000100800 */
[----:B------:R1:W-:Y:S04]  /*1630*/  STL [R1+0x260], RZ ;  /* 0x000260ff01007387 */ /* 0x0003e80000100800 */
[----:B------:R1:W-:Y:S04]  /*1640*/  STL [R1+0x264], RZ ;  /* 0x000264ff01007387 */ /* 0x0003e80000100800 */
[----:B------:R1:W-:Y:S01]  /*1650*/  STL [R1+0x268], RZ ;  /* 0x000268ff01007387 */ /* 0x0003e20000100800 */
[----:B0-----:R-:W-:Y:S01]  /*1660*/  IMAD R3, R8, R6, RZ ;  /* 0x0000000608037224 */ /* 0x001fe200078e02ff */
[----:B------:R-:W-:-:S02]  /*1670*/  LOP3.LUT R3, R7, 0x10, RZ, 0x3c, !PT ;  /* 0x0000001007037812 */ /* 0x000fc400078e3cff */
[----:B------:R1:W-:Y:S01]  /*1680*/  STL [R1+0x26c], RZ ;  /* 0x00026cff01007387 */ /* 0x0003e20000100800 */
[C---:B------:R-:W-:Y:S02]  /*1690*/  LOP3.LUT R6, R7.reuse, 0x20, RZ, 0x3c, !PT ;  /* 0x0000002007067812 */ /* 0x040fe400078e3cff */
[C---:B------:R-:W-:Y:S01]  /*16a0*/  LOP3.LUT R3, R7.reuse, 0x40, RZ, 0x3c, !PT ;  /* 0x0000004007037812 */ /* 0x040fe200078e3cff */
[----:B------:R1:W-:Y:S01]  /*16b0*/  STL [R1+0x240], RZ ;  /* 0x000240ff01007387 */ /* 0x0003e20000100800 */
[C---:B------:R-:W-:Y:S02]  /*16c0*/  LOP3.LUT R6, R7.reuse, 0x50, RZ, 0x3c, !PT ;  /* 0x0000005007067812 */ /* 0x040fe400078e3cff */
[----:B------:R-:W-:Y:S01]  /*16d0*/  LOP3.LUT R3, R7, 0x70, RZ, 0x3c, !PT ;  /* 0x0000007007037812 */ /* 0x000fe200078e3cff */
        /* <DEDUP_REMOVED lines=118> */
[----:B------:R1:W-:Y:S02]  /*1e40*/  STL [R1+0x13c], RZ ;  /* 0x00013cff01007387 */ /* 0x0003e40000100800 */
.L_x_2:
[----:B------:R-:W0:Y:S01]  /*1e50*/  LDC R5, c[0x0][0x3a8] ;  /* 0x0000ea00ff057b82 */ /* 0x000e220000000800 */
[C---:B------:R-:W-:Y:S01]  /*1e60*/  ISETP.GT.AND P1, PT, R0.reuse, 0x8, PT ;  /* 0x000000080000780c */ /* 0x040fe20003f24270 */
[----:B------:R-:W-:Y:S01]  /*1e70*/  IMAD.MOV.U32 R3, RZ, RZ, R2 ;  /* 0x000000ffff037224 */ /* 0x000fe200078e0002 */
[----:B------:R2:W-:Y:S01]  /*1e80*/  STL [R1+0x7d0], R23 ;  /* 0x0007d01701007387 */ /* 0x0005e20000100800 */
[----:B------:R-:W-:Y:S01]  /*1e90*/  IMAD.MOV.U32 R2, RZ, RZ, R4 ;  /* 0x000000ffff027224 */ /* 0x000fe200078e0004 */
[----:B------:R-:W-:Y:S02]  /*1ea0*/  PRMT R6, RZ, 0x7610, R6 ;  /* 0x00007610ff067816 */ /* 0x000fe40000000006 */
[----:B------:R3:W-:Y:S01]  /*1eb0*/  STL [R1+0x7cc], R22 ;  /* 0x0007cc1601007387 */ /* 0x0007e20000100800 */
[----:B------:R-:W4:Y:S01]  /*1ec0*/  LDC R7, c[0x0][0x3a8] ;  /* 0x0000ea00ff077b82 */ /* 0x000f220000000800 */
[----:B------:R-:W-:Y:S02]  /*1ed0*/  ISETP.GT.AND P0, PT, R0, RZ, PT ;  /* 0x000000ff0000720c */ /* 0x000fe40003f04270 */
[----:B------:R-:W-:Y:S01]  /*1ee0*/  STL [R1+0x7c8], R19 ;  /* 0x0007c81301007387 */ /* 0x000fe20000100800 */
[----:B------:R-:W-:-:S03]  /*1ef0*/  PRMT R20, RZ, 0x7610, R20 ;  /* 0x00007610ff147816 */ /* 0x000fc60000000014 */
[----:B------:R-:W-:Y:S01]  /*1f00*/  STL [R1+0x7c4], R18 ;  /* 0x0007c41201007387 */ /* 0x000fe20000100800 */
[----:B------:R-:W1:Y:S03]  /*1f10*/  LDC R10, c[0x0][0x3a8] ;  /* 0x0000ea00ff0a7b82 */ /* 0x000e660000000800 */
[----:B------:R-:W-:Y:S04]  /*1f20*/  STL [R1+0x7c0], R17 ;  /* 0x0007c01101007387 */ /* 0x000fe80000100800 */
[----:B------:R-:W-:Y:S01]  /*1f30*/  STL [R1+0x7bc], R16 ;  /* 0x0007bc1001007387 */ /* 0x000fe20000100800 */
[----:B0-----:R-:W-:Y:S01]  /*1f40*/  IMAD.SHL.U32 R5, R5, 0x8, RZ ;  /* 0x0000000805057824 */ /* 0x001fe200078e00ff */
[----:B------:R-:W-:Y:S01]  /*1f50*/  ISETP.GT.AND P3, PT, R0, 0x5, PT ;  /* 0x000000050000780c */ /* 0x000fe20003f64270 */
[----:B------:R-:W0:Y:S01]  /*1f60*/  LDC R8, c[0x0][0x3a8] ;  /* 0x0000ea00ff087b82 */ /* 0x000e220000000800 */
[----:B-----5:R-:W-:Y:S01]  /*1f70*/  STL [R1+0x7b8], R15 ;  /* 0x0007b80f01007387 */ /* 0x020fe20000100800 */
[----:B------:R-:W-:-:S03]  /*1f80*/  IMAD.WIDE R4, R5, 0x2, R2 ;  /* 0x0000000205047825 */ /* 0x000fc600078e0202 */
[----:B------:R-:W-:Y:S04]  /*1f90*/  STL [R1+0x7b4], R14 ;  /* 0x0007b40e01007387 */ /* 0x000fe80000100800 */
[----:B------:R1:W3:Y:S04]  /*1fa0*/  @P1 LDG.E.U16 R6, desc[UR8][R4.64] ;  /* 0x0000000804061981 */ /* 0x0002e8000c1e1500 */
[----:B------:R-:W-:Y:S04]  /*1fb0*/  STL [R1+0x7b0], R21 ;  /* 0x0007b01501007387 */ /* 0x000fe80000100800 */
[----:B------:R-:W-:Y:S04]  /*1fc0*/  STL [R1+0x77c], R29 ;  /* 0x00077c1d01007387 */ /* 0x000fe80000100800 */
[----:B------:R-:W-:Y:S01]  /*1fd0*/  STL [R1+0x778], R28 ;  /* 0x0007781c01007387 */ /* 0x000fe20000100800 */
[----:B------:R-:W-:-:S03]  /*1fe0*/  ISETP.GT.AND P1, PT, R0, 0x3, PT ;  /* 0x000000030000780c */ /* 0x000fc60003f24270 */
[----:B------:R-:W3:Y:S01]  /*1ff0*/  @P0 LDG.E.U16 R20, desc[UR8][R2.64] ;  /* 0x0000000802140981 */ /* 0x000ee2000c1e1500 */
[----:B------:R-:W-:Y:S01]  /*2000*/  ISETP.GT.AND P0, PT, R0, 0x2, PT ;  /* 0x000000020000780c */ /* 0x000fe20003f04270 */
[----:B----4-:R-:W-:Y:S01]  /*2010*/  IMAD.SHL.U32 R7, R7, 0x2, RZ ;  /* 0x0000000207077824 */ /* 0x010fe200078e00ff */
[----:B--2---:R-:W-:Y:S01]  /*2020*/  PRMT R23, RZ, 0x7610, R23 ;  /* 0x00007610ff177816 */ /* 0x004fe20000000017 */
[----:B-1----:R-:W-:Y:S01]  /*2030*/  IMAD R10, R10, 0x5, RZ ;  /* 0x000000050a0a7824 */ /* 0x002fe200078e02ff */
[----:B---3--:R-:W-:Y:S01]  /*2040*/  PRMT R22, RZ, 0x7610, R22 ;  /* 0x00007610ff167816 */ /* 0x008fe20000000016 */
[----:B------:R-:W-:Y:S01]  /*2050*/  IMAD.WIDE R4, R7, 0x2, R2 ;  /* 0x0000000207047825 */ /* 0x000fe200078e0202 */
[----:B------:R-:W-:-:S03]  /*2060*/  PRMT R12, RZ, 0x7610, R12 ;  /* 0x00007610ff0c7816 */ /* 0x000fc6000000000c */
[----:B------:R-:W-:-:S04]  /*2070*/  IMAD.WIDE R10, R10, 0x2, R2 ;  /* 0x000000020a0a7825 */ /* 0x000fc800078e0202 */
[----:B------:R-:W2:Y:S04]  /*2080*/  @P0 LDG.E.U16 R23, desc[UR8][R4.64] ;  /* 0x0000000804170981 */ /* 0x000ea8000c1e1500 */
[----:B------:R-:W3:Y:S04]  /*2090*/  @P3 LDG.E.U16 R12, desc[UR8][R10.64] ;  /* 0x000000080a0c3981 */ /* 0x000ee8000c1e1500 */
[----:B------:R1:W-:Y:S02]  /*20a0*/  STL [R1+0x30], R6 ;  /* 0x0000300601007387 */ /* 0x0003e40000100800 */
[----:B-1----:R-:W1:Y:S02]  /*20b0*/  LDC R6, c[0x0][0x3a8] ;  /* 0x0000ea00ff067b82 */ /* 0x002e640000000800 */
[----:B-1----:R-:W-:-:S04]  /*20c0*/  IMAD R6, R6, 0x3, RZ ;  /* 0x0000000306067824 */ /* 0x002fc800078e02ff */
[----:B------:R-:W-:-:S05]  /*20d0*/  IMAD.WIDE R6, R6, 0x2, R2 ;  /* 0x0000000206067825 */ /* 0x000fca00078e0202 */
[----:B------:R1:W4:Y:S01]  /*20e0*/  @P1 LDG.E.U16 R22, desc[UR8][R6.64] ;  /* 0x0000000806161981 */ /* 0x000322000c1e1500 */
[----:B------:R-:W-:Y:S01]  /*20f0*/  ISETP.GT.AND P2, PT, R0, 0x4, PT ;  /* 0x000000040000780c */ /* 0x000fe20003f44270 */
[----:B0-----:R-:W-:Y:S01]  /*2100*/  IMAD.SHL.U32 R8, R8, 0x4, RZ ;  /* 0x0000000408087824 */ /* 0x001fe200078e00ff */
[----:B------:R-:W-:-:S03]  /*2110*/  PRMT R13, RZ, 0x7610, R13 ;  /* 0x00007610ff0d7816 */ /* 0x000fc6000000000d */
[----:B------:R-:W-:Y:S01]  /*2120*/  IMAD.WIDE R8, R8, 0x2, R2 ;  /* 0x0000000208087825 */ /* 0x000fe200078e0202 */
[----:B--2---:R0:W-:Y:S01]  /*2130*/  STL [R1+0x40], R23 ;  /* 0x0000401701007387 */ /* 0x0041e20000100800 */
[----:B-1----:R-:W1:Y:S06]  /*2140*/  LDC R6, c[0x0][0x3a8] ;  /* 0x0000ea00ff067b82 */ /* 0x002e6c0000000800 */
[----:B------:R2:W3:Y:S04]  /*2150*/  @P2 LDG.E.U16 R13, desc[UR8][R8.64] ;  /* 0x00000008080d2981 */ /* 0x0004e8000c1e1500 */
[----:B0-----:R-:W3:Y:S01]  /*2160*/  LDL.LU R23, [R1+0x7d0] ;  /* 0x0007d00001177983 */ /* 0x001ee20000300800 */
[----:B------:R-:W-:-:S02]  /*2170*/  ISETP.GT.AND P0, PT, R0, 0x6, PT ;  /* 0x000000060000780c */ /* 0x000fc40003f04270 */
[----:B------:R-:W-:Y:S02]  /*2180*/  ISETP.GT.AND P1, PT, R0, 0x7, PT ;  /* 0x000000070000780c */ /* 0x000fe40003f24270 */
[----:B------:R-:W-:Y:S01]  /*2190*/  PRMT R19, RZ, 0x7610, R19 ;  /* 0x00007610ff137816 */ /* 0x000fe20000000013 */
[----:B--2---:R-:W0:Y:S01]  /*21a0*/  LDC R8, c[0x0][0x3a8] ;  /* 0x0000ea00ff087b82 */ /* 0x004e220000000800 */
[----:B------:R-:W-:Y:S01]  /*21b0*/  PRMT R29, RZ, 0x7610, R29 ;  /* 0x00007610ff1d7816 */ /* 0x000fe2000000001d */
[----:B-1----:R-:W-:-:S04]  /*21c0*/  IMAD R6, R6, 0x7, RZ ;  /* 0x0000000706067824 */ /* 0x002fc800078e02ff */
[----:B------:R-:W-:-:S05]  /*21d0*/  IMAD.WIDE R6, R6, 0x2, R2 ;  /* 0x0000000206067825 */ /* 0x000fca00078e0202 */
[----:B------:R1:W2:Y:S04]  /*21e0*/  @P1 LDG.E.U16 R29, desc[UR8][R6.64] ;  /* 0x00000008061d1981 */ /* 0x0002a8000c1e1500 */
[----:B----4-:R4:W-:Y:S01]  /*21f0*/  STL [R1+0x3c], R22 ;  /* 0x00003c1601007387 */ /* 0x0109e20000100800 */
[C---:B------:R-:W-:Y:S02]  /*2200*/  ISETP.GT.AND P2, PT, R0.reuse, 0x9, PT ;  /* 0x000000090000780c */ /* 0x040fe40003f44270 */
[----:B------:R-:W-:Y:S01]  /*2210*/  ISETP.GT.AND P3, PT, R0, 0xa, PT ;  /* 0x0000000a0000780c */ /* 0x000fe20003f64270 */
[----:B0-----:R-:W-:Y:S01]  /*2220*/  IMAD R8, R8, 0x9, RZ ;  /* 0x0000000908087824 */ /* 0x001fe200078e02ff */
[----:B------:R-:W-:Y:S01]  /*2230*/  PRMT R18, RZ, 0x7610, R18 ;  /* 0x00007610ff127816 */ /* 0x000fe20000000012 */
[----:B-1----:R-:W0:Y:S01]  /*2240*/  LDC R6, c[0x0][0x3a8] ;  /* 0x0000ea00ff067b82 */ /* 0x002e220000000800 */
[----:B----4-:R-:W4:Y:S04]  /*2250*/  LDL.LU R22, [R1+0x7cc] ;  /* 0x0007cc0001167983 */ /* 0x010f280000300800 */
[----:B---3--:R1:W-:Y:S03]  /*2260*/  STL [R1+0x34], R12 ;  /* 0x0000340c01007387 */ /* 0x0083e60000100800 */
[----:B-1----:R-:W1:Y:S02]  /*2270*/  LDC R12, c[0x0][0x3a8] ;  /* 0x0000ea00ff0c7b82 */ /* 0x002e640000000800 */
[----:B-1----:R-:W-:-:S04]  /*2280*/  IMAD R12, R12, 0x6, RZ ;  /* 0x000000060c0c7824 */ /* 0x002fc800078e02ff */
[----:B------:R-:W-:Y:S01]  /*2290*/  IMAD.WIDE R4, R12, 0x2, R2 ;  /* 0x000000020c047825 */ /* 0x000fe200078e0202 */
[----:B------:R1:W-:Y:S01]  /*22a0*/  STL [R1+0x38], R13 ;  /* 0x0000380d01007387 */ /* 0x0003e20000100800 */
[----:B------:R-:W-:Y:S01]  /*22b0*/  PRMT R17, RZ, 0x7610, R17 ;  /* 0x00007610ff117816 */ /* 0x000fe20000000011 */
[----:B------:R-:W3:Y:S02]  /*22c0*/  LDC R12, c[0x0][0x3a8] ;  /* 0x0000ea00ff0c7b82 */ /* 0x000ee40000000800 */
[----:B------:R0:W2:Y:S06]  /*22d0*/  @P0 LDG.E.U16 R19, desc[UR8][R4.64] ;  /* 0x0000000804130981 */ /* 0x0000ac000c1e1500 */
[----:B-1----:R-:W1:Y:S01]  /*22e0*/  LDC R13, c[0x0][0x3a8] ;  /* 0x0000ea00ff0d7b82 */ /* 0x002e620000000800 */
[----:B------:R-:W-:-:S05]  /*22f0*/  IMAD.WIDE R8, R8, 0x2, R2 ;  /* 0x0000000208087825 */ /* 0x000fca00078e0202 */
[----:B------:R0:W4:Y:S02]  /*2300*/  @P2 LDG.E.U16 R18, desc[UR8][R8.64] ;  /* 0x0000000808122981 */ /* 0x000124000c1e1500 */
[----:B0-----:R-:W0:Y:S08]  /*2310*/  LDC R5, c[0x0][0x3a8] ;  /* 0x0000ea00ff057b82 */ /* 0x001e300000000800 */
[----:B------:R-:W0:Y:S01]  /*2320*/  LDC R8, c[0x0][0x3a8] ;  /* 0x0000ea00ff087b82 */ /* 0x000e220000000800 */
[----:B-1----:R-:W-:-:S04]  /*2330*/  IMAD R13, R13, 0xa, RZ ;  /* 0x0000000a0d0d7824 */ /* 0x002fc800078e02ff */
[----:B------:R-:W-:-:S05]  /*2340*/  IMAD.WIDE R10, R13, 0x2, R2 ;  /* 0x000000020d0a7825 */ /* 0x000fca00078e0202 */
[----:B------:R1:W4:Y:S02]  /*2350*/  @P3 LDG.E.U16 R17, desc[UR8][R10.64] ;  /* 0x000000080a113981 */ /* 0x000324000c1e1500 */
[----:B-1----:R-:W1:Y:S01]  /*2360*/  LDC R11, c[0x0][0x3a8] ;  /* 0x0000ea00ff0b7b82 */ /* 0x002e620000000800 */
[C---:B------:R-:W-:Y:S02]  /*2370*/  ISETP.GT.AND P4, PT, R0.reuse, 0xb, PT ;  /* 0x0000000b0000780c */ /* 0x040fe40003f84270 */
[----:B------:R-:W-:Y:S01]  /*2380*/  ISETP.GT.AND P0, PT, R0, 0xc, PT ;  /* 0x0000000c0000780c */ /* 0x000fe20003f04270 */
[----:B---3--:R-:W-:Y:S01]  /*2390*/  IMAD R12, R12, 0xb, RZ ;  /* 0x0000000b0c0c7824 */ /* 0x008fe200078e02ff */
[C---:B------:R-:W-:Y:S01]  /*23a0*/  ISETP.GT.AND P1, PT, R0.reuse, 0xd, PT ;  /* 0x0000000d0000780c */ /* 0x040fe20003f24270 */
[----:B0-----:R-:W-:Y:S01]  /*23b0*/  IMAD R5, R5, 0xc, RZ ;  /* 0x0000000c05057824 */ /* 0x001fe200078e02ff */
[----:B------:R-:W-:Y:S01]  /*23c0*/  ISETP.GT.AND P2, PT, R0, 0xe, PT ;  /* 0x0000000e0000780c */ /* 0x000fe20003f44270 */
[----:B------:R-:W-:Y:S01]  /*23d0*/  IMAD R6, R6, 0xd, RZ ;  /* 0x0000000d06067824 */ /* 0x000fe200078e02ff */
[----:B------:R-:W-:Y:S01]  /*23e0*/  PRMT R16, RZ, 0x7610, R16 ;  /* 0x00007610ff107816 */ /* 0x000fe20000000010 */
[----:B------:R-:W-:Y:S01]  /*23f0*/  IMAD.WIDE R12, R12, 0x2, R2 ;  /* 0x000000020c0c7825 */ /* 0x000fe200078e0202 */
[----:B------:R-:W-:-:S02]  /*2400*/  ISETP.GT.AND P3, PT, R0, 0xf, PT ;  /* 0x0000000f0000780c */ /* 0x000fc40003f64270 */
[----:B------:R-:W-:Y:S01]  /*2410*/  PRMT R15, RZ, 0x7610, R15 ;  /* 0x00007610ff0f7816 */ /* 0x000fe2000000000f */
[----:B------:R-:W-:Y:S01]  /*2420*/  IMAD R8, R8, 0xe, RZ ;  /* 0x0000000e08087824 */ /* 0x000fe200078e02ff */
[----:B------:R-:W-:Y:S01]  /*2430*/  PRMT R14, RZ, 0x7610, R14 ;  /* 0x00007610ff0e7816 */ /* 0x000fe2000000000e */
[--C-:B------:R-:W-:Y:S01]  /*2440*/  IMAD.WIDE R4, R5, 0x2, R2.reuse ;  /* 0x0000000205047825 */ /* 0x100fe200078e0202 */
[----:B------:R0:W3:Y:S03]  /*2450*/  @P4 LDG.E.U16 R16, desc[UR8][R12.64] ;  /* 0x000000080c104981 */ /* 0x0000e6000c1e1500 */
[----:B------:R-:W-:Y:S01]  /*2460*/  IMAD.WIDE R6, R6, 0x2, R2 ;  /* 0x0000000206067825 */ /* 0x000fe200078e0202 */
[----:B------:R-:W-:-:S03]  /*2470*/  PRMT R28, RZ, 0x7610, R28 ;  /* 0x00007610ff1c7816 */ /* 0x000fc6000000001c */
[----:B-1----:R-:W-:Y:S01]  /*2480*/  IMAD R11, R11, 0xf, RZ ;  /* 0x0000000f0b0b7824 */ /* 0x002fe200078e02ff */
[----:B------:R1:W3:Y:S01]  /*2490*/  @P1 LDG.E.U16 R15, desc[UR8][R6.64] ;  /* 0x00000008060f1981 */ /* 0x0002e2000c1e1500 */
[--C-:B------:R-:W-:Y:S01]  /*24a0*/  IMAD.WIDE R8, R8, 0x2, R2.reuse ;  /* 0x0000000208087825 */ /* 0x100fe200078e0202 */
[----:B0-----:R-:W0:Y:S03]  /*24b0*/  LDC R13, c[0x0][0x3a8] ;  /* 0x0000ea00ff0d7b82 */ /* 0x001e260000000800 */
[----:B------:R-:W-:Y:S01]  /*24c0*/  IMAD.WIDE R10, R11, 0x2, R2 ;  /* 0x000000020b0a7825 */ /* 0x000fe200078e0202 */
[----:B------:R1:W3:Y:S04]  /*24d0*/  @P2 LDG.E.U16 R14, desc[UR8][R8.64] ;  /* 0x00000008080e2981 */ /* 0x0002e8000c1e1500 */
[----:B------:R0:W3:Y:S01]  /*24e0*/  @P3 LDG.E.U16 R28, desc[UR8][R10.64] ;  /* 0x000000080a1c3981 */ /* 0x0000e2000c1e1500 */
[----:B-1----:R-:W1:Y:S08]  /*24f0*/  LDC R7, c[0x0][0x3a8] ;  /* 0x0000ea00ff077b82 */ /* 0x002e700000000800 */
[----:B------:R-:W0:Y:S01]  /*2500*/  LDC R9, c[0x0][0x3a8] ;  /* 0x0000ea00ff097b82 */ /* 0x000e220000000800 */
[----:B--2---:R2:W-:Y:S01]  /*2510*/  STL [R1+0x2c], R19 ;  /* 0x00002c1301007387 */ /* 0x0045e20000100800 */
[C---:B------:R-:W-:Y:S01]  /*2520*/  ISETP.GT.AND P4, PT, R0.reuse, 0x10, PT ;  /* 0x000000100000780c */ /* 0x040fe20003f84270 */
[----:B0-----:R-:W-:Y:S01]  /*2530*/  IMAD.SHL.U32 R13, R13, 0x10, RZ ;  /* 0x000000100d0d7824 */ /* 0x001fe200078e00ff */
[----:B------:R-:W-:-:S04]  /*2540*/  ISETP.GT.AND P2, PT, R0, 0x13, PT ;  /* 0x000000130000780c */ /* 0x000fc80003f44270 */
[----:B------:R-:W0:Y:S01]  /*2550*/  LDC R10, c[0x0][0x3a8] ;  /* 0x0000ea00ff0a7b82 */ /* 0x000e220000000800 */
[----:B--2---:R-:W2:Y:S04]  /*2560*/  LDL.LU R19, [R1+0x7c8] ;  /* 0x0007c80001137983 */ /* 0x004ea80000300800 */
[----:B------:R1:W-:Y:S02]  /*2570*/  STL [R1+0x780], R29 ;  /* 0x0007801d01007387 */ /* 0x0003e40000100800 */
[----:B-1----:R-:W-:-:S06]  /*2580*/  PRMT R29, RZ, 0x7610, R29 ;  /* 0x00007610ff1d7816 */ /* 0x002fcc000000001d */
[----:B------:R1:W2:Y:S04]  /*2590*/  @P0 LDG.E.U16 R29, desc[UR8][R4.64] ;  /* 0x00000008041d0981 */ /* 0x0002a8000c1e1500 */
[----:B----4-:R4:W-:Y:S01]  /*25a0*/  STL [R1+0x24], R18 ;  /* 0x0000241201007387 */ /* 0x0109e20000100800 */
[----:B------:R-:W-:Y:S01]  /*25b0*/  ISETP.GT.AND P1, PT, R0, 0x12, PT ;  /* 0x000000120000780c */ /* 0x000fe20003f24270 */
[----:B------:R-:W-:Y:S01]  /*25c0*/  IMAD R9, R9, 0x13, RZ ;  /* 0x0000001309097824 */ /* 0x000fe200078e02ff */
[----:B------:R-:W-:Y:S01]  /*25d0*/  PRMT R21, RZ, 0x7610, R21 ;  /* 0x00007610ff157816 */ /* 0x000fe20000000015 */
[----:B------:R-:W-:Y:S01]  /*25e0*/  IMAD R7, R7, 0x12, RZ ;  /* 0x0000001207077824 */ /* 0x000fe200078e02ff */
[----:B-1----:R-:W1:Y:S01]  /*25f0*/  LDC R4, c[0x0][0x3a8] ;  /* 0x0000ea00ff047b82 */ /* 0x002e620000000800 */
[----:B----4-:R-:W4:Y:S04]  /*2600*/  LDL.LU R18, [R1+0x7c4] ;  /* 0x0007c40001127983 */ /* 0x010f280000300800 */
[----:B------:R0:W-:Y:S01]  /*2610*/  STL [R1+0x20], R17 ;  /* 0x0000201101007387 */ /* 0x0001e20000100800 */
[----:B------:R-:W-:Y:S01]  /*2620*/  IMAD.WIDE R12, R13, 0x2, R2 ;  /* 0x000000020d0c7825 */ /* 0x000fe200078e0202 */
[----:B------:R-:W-:-:S03]  /*2630*/  PRMT R27, RZ, 0x7610, R27 ;  /* 0x00007610ff1b7816 */ /* 0x000fc6000000001b */
[--C-:B------:R-:W-:Y:S01]  /*2640*/  IMAD.WIDE R8, R9, 0x2, R2.reuse ;  /* 0x0000000209087825 */ /* 0x100fe200078e0202 */
[----:B------:R-:W4:Y:S04]  /*2650*/  @P4 LDG.E.U16 R21, desc[UR8][R12.64] ;  /* 0x000000080c154981 */ /* 0x000f28000c1e1500 */
[----:B0-----:R-:W4:Y:S01]  /*2660*/  LDL.LU R17, [R1+0x7c0] ;  /* 0x0007c00001117983 */ /* 0x001f220000300800 */
[----:B------:R-:W-:-:S03]  /*2670*/  IMAD.WIDE R6, R7, 0x2, R2 ;  /* 0x0000000207067825 */ /* 0x000fc600078e0202 */
[----:B------:R-:W4:Y:S04]  /*2680*/  @P2 LDG.E.U16 R27, desc[UR8][R8.64] ;  /* 0x00000008081b2981 */ /* 0x000f28000c1e1500 */
[----:B---3--:R0:W-:Y:S04]  /*2690*/  STL [R1+0x1c], R16 ;  /* 0x00001c1001007387 */ /* 0x0081e80000100800 */
[----:B0-----:R-:W3:Y:S01]  /*26a0*/  LDL.LU R16, [R1+0x7bc] ;  /* 0x0007bc0001107983 */ /* 0x001ee20000300800 */
[----:B------:R-:W-:Y:S01]  /*26b0*/  ISETP.GT.AND P0, PT, R0, 0x11, PT ;  /* 0x000000110000780c */ /* 0x000fe20003f04270 */
[----:B-1----:R-:W-:-:S04]  /*26c0*/  IMAD R4, R4, 0x11, RZ ;  /* 0x0000001104047824 */ /* 0x002fc800078e02ff */
[----:B------:R-:W-:Y:S01]  /*26d0*/  IMAD.WIDE R4, R4, 0x2, R2 ;  /* 0x0000000204047825 */ /* 0x000fe200078e0202 */
[----:B--2---:R-:W-:Y:S04]  /*26e0*/  STL [R1+0x784], R29 ;  /* 0x0007841d01007387 */ /* 0x004fe80000100800 */
[----:B------:R0:W-:Y:S04]  /*26f0*/  STL [R1+0x14], R15 ;  /* 0x0000140f01007387 */ /* 0x0001e80000100800 */
[----:B0-----:R-:W2:Y:S04]  /*2700*/  LDL.LU R15, [R1+0x7b8] ;  /* 0x0007b800010f7983 */ /* 0x001ea80000300800 */
[----:B------:R0:W-:Y:S04]  /*2710*/  STL [R1+0x10], R14 ;  /* 0x0000100e01007387 */ /* 0x0001e80000100800 */
[----:B0-----:R-:W2:Y:S04]  /*2720*/  LDL.LU R14, [R1+0x7b4] ;  /* 0x0007b400010e7983 */ /* 0x001ea80000300800 */
[----:B------:R0:W-:Y:S02]  /*2730*/  STL [R1+0x788], R28 ;  /* 0x0007881c01007387 */ /* 0x0001e40000100800 */
[----:B0-----:R-:W-:-:S06]  /*2740*/  PRMT R28, RZ, 0x7610, R28 ;  /* 0x00007610ff1c7816 */ /* 0x001fcc000000001c */
[----:B------:R-:W2:Y:S01]  /*2750*/  @P1 LDG.E.U16 R28, desc[UR8][R6.64] ;  /* 0x00000008061c1981 */ /* 0x000ea2000c1e1500 */
[----:B------:R-:W-:-:S06]  /*2760*/  PRMT R29, RZ, 0x7610, R29 ;  /* 0x00007610ff1d7816 */ /* 0x000fcc000000001d */
[----:B------:R-:W3:Y:S04]  /*2770*/  @P0 LDG.E.U16 R29, desc[UR8][R4.64] ;  /* 0x00000008041d0981 */ /* 0x000ee8000c1e1500 */
[----:B----4-:R0:W-:Y:S04]  /*2780*/  STL [R1+0x8], R21 ;  /* 0x0000081501007387 */ /* 0x0101e80000100800 */
[----:B0-----:R-:W4:Y:S04]  /*2790*/  LDL.LU R21, [R1+0x7b0] ;  /* 0x0007b00001157983 */ /* 0x001f280000300800 */
[----:B------:R0:W-:Y:S01]  /*27a0*/  STL [R1+0x78c], R27 ;  /* 0x00078c1b01007387 */ /* 0x0001e20000100800 */
[C---:B------:R-:W-:Y:S01]  /*27b0*/  ISETP.GT.AND P3, PT, R0.reuse, 0x14, PT ;  /* 0x000000140000780c */ /* 0x040fe20003f64270 */
[----:B0-----:R-:W0:Y:S01]  /*27c0*/  LDC R27, c[0x0][0x3a8] ;  /* 0x0000ea00ff1b7b82 */ /* 0x001e220000000800 */
[----:B------:R-:W-:-:S02]  /*27d0*/  ISETP.GT.AND P1, PT, R0, 0x16, PT ;  /* 0x000000160000780c */ /* 0x000fc40003f24270 */
[----:B------:R-:W-:Y:S02]  /*27e0*/  PRMT R26, RZ, 0x7610, R26 ;  /* 0x00007610ff1a7816 */ /* 0x000fe4000000001a */
[----:B------:R-:W-:Y:S01]  /*27f0*/  PRMT R23, RZ, 0x7610, R23 ;  /* 0x00007610ff177816 */ /* 0x000fe20000000017 */
[----:B0-----:R-:W-:Y:S01]  /*2800*/  IMAD R27, R27, 0x17, RZ ;  /* 0x000000171b1b7824 */ /* 0x001fe200078e02ff */
[C---:B------:R-:W-:Y:S02]  /*2810*/  ISETP.GT.AND P2, PT, R0.reuse, 0x17, PT ;  /* 0x000000170000780c */ /* 0x040fe40003f44270 */
[----:B------:R-:W-:Y:S02]  /*2820*/  PRMT R22, RZ, 0x7610, R22 ;  /* 0x00007610ff167816 */ /* 0x000fe40000000016 */
[C---:B------:R-:W-:Y:S02]  /*2830*/  ISETP.GT.AND P4, PT, R0.reuse, 0x15, PT ;  /* 0x000000150000780c */ /* 0x040fe40003f84270 */
[----:B------:R-:W-:-:S02]  /*2840*/  ISETP.GT.AND P0, PT, R0, 0x1, PT ;  /* 0x000000010000780c */ /* 0x000fc40003f04270 */
[----:B------:R-:W-:Y:S02]  /*2850*/  PRMT R25, RZ, 0x7610, R25 ;  /* 0x00007610ff197816 */ /* 0x000fe40000000019 */
[----:B------:R-:W-:Y:S02]  /*2860*/  PRMT R24, RZ, 0x7610, R24 ;  /* 0x00007610ff187816 */ /* 0x000fe40000000018 */
[----:B------:R-:W-:Y:S02]  /*2870*/  PRMT R19, RZ, 0x7610, R19 ;  /* 0x00007610ff137816 */ /* 0x000fe40000000013 */
[----:B------:R-:W-:Y:S01]  /*2880*/  PRMT R18, RZ, 0x7610, R18 ;  /* 0x00007610ff127816 */ /* 0x000fe20000000012 */
[----:B--2---:R0:W-:Y:S02]  /*2890*/  STL [R1], R28 ;  /* 0x0000001c01007387 */ /* 0x0041e40000100800 */
[----:B0-----:R-:W0:Y:S02]  /*28a0*/  LDC R28, c[0x0][0x3a8] ;  /* 0x0000ea00ff1c7b82 */ /* 0x001e240000000800 */
[----:B---3--:R1:W-:Y:S06]  /*28b0*/  STL [R1+0x4], R29 ;  /* 0x0000041d01007387 */ /* 0x0083ec0000100800 */
[----:B-1----:R-:W1:Y:S01]  /*28c0*/  LDC R29, c[0x0][0x3a8] ;  /* 0x0000ea00ff1d7b82 */ /* 0x002e620000000800 */
[----:B0-----:R-:W-:-:S04]  /*28d0*/  IMAD R28, R28, 0x15, RZ ;  /* 0x000000151c1c7824 */ /* 0x001fc800078e02ff */
[----:B------:R-:W-:-:S03]  /*28e0*/  IMAD.WIDE R6, R28, 0x2, R2 ;  /* 0x000000021c067825 */ /* 0x000fc600078e0202 */
[----:B------:R-:W0:Y:S02]  /*28f0*/  LDC R28, c[0x0][0x3a8] ;  /* 0x0000ea00ff1c7b82 */ /* 0x000e240000000800 */
[----:B------:R-:W2:Y:S01]  /*2900*/  @P4 LDG.E.U16 R25, desc[UR8][R6.64] ;  /* 0x0000000806194981 */ /* 0x000ea2000c1e1500 */
[----:B-1----:R-:W-:-:S04]  /*2910*/  IMAD R29, R29, 0x14, RZ ;  /* 0x000000141d1d7824 */ /* 0x002fc800078e02ff */
[----:B------:R-:W-:-:S05]  /*2920*/  IMAD.WIDE R4, R29, 0x2, R2 ;  /* 0x000000021d047825 */ /* 0x000fca00078e0202 */
[----:B------:R1:W3:Y:S01]  /*2930*/  @P3 LDG.E.U16 R26, desc[UR8][R4.64] ;  /* 0x00000008041a3981 */ /* 0x0002e2000c1e1500 */
[----:B0-----:R-:W-:-:S04]  /*2940*/  IMAD R28, R28, 0x16, RZ ;  /* 0x000000161c1c7824 */ /* 0x001fc800078e02ff */
[----:B-1----:R-:W-:-:S05]  /*2950*/  IMAD.WIDE R4, R28, 0x2, R2 ;  /* 0x000000021c047825 */ /* 0x002fca00078e0202 */
[----:B------:R0:W4:Y:S02]  /*2960*/  @P1 LDG.E.U16 R23, desc[UR8][R4.64] ;  /* 0x0000000804171981 */ /* 0x000124000c1e1500 */
[--C-:B0-----:R-:W-:Y:S02]  /*2970*/  IMAD.WIDE R4, R27, 0x2, R2.reuse ;  /* 0x000000021b047825 */ /* 0x101fe400078e0202 */
[----:B------:R-:W0:Y:S03]  /*2980*/  LDC R27, c[0x0][0x3a8] ;  /* 0x0000ea00ff1b7b82 */ /* 0x000e260000000800 */
[----:B------:R1:W4:Y:S01]  /*2990*/  @P2 LDG.E.U16 R22, desc[UR8][R4.64] ;  /* 0x0000000804162981 */ /* 0x000322000c1e1500 */
[----:B------:R-:W-:-:S05]  /*29a0*/  IMAD.WIDE R6, R10, 0x2, R2 ;  /* 0x000000020a067825 */ /* 0x000fca00078e0202 */
[----:B------:R-:W4:Y:S01]  /*29b0*/  @P0 LDG.E.U16 R24, desc[UR8][R6.64] ;  /* 0x0000000806180981 */ /* 0x000f22000c1e1500 */
[----:B0-----:R-:W-:-:S04]  /*29c0*/  IMAD R27, R27, 0x18, RZ ;  /* 0x000000181b1b7824 */ /* 0x001fc800078e02ff */
[----:B-1----:R-:W-:Y:S02]  /*29d0*/  IMAD.WIDE R4, R27, 0x2, R2 ;  /* 0x000000021b047825 */ /* 0x002fe400078e0202 */
[----:B------:R-:W0:Y:S01]  /*29e0*/  LDC R27, c[0x0][0x3a8] ;  /* 0x0000ea00ff1b7b82 */ /* 0x000e220000000800 */
[C---:B------:R-:W-:Y:S02]  /*29f0*/  ISETP.GT.AND P0, PT, R0.reuse, 0x18, PT ;  /* 0x000000180000780c */ /* 0x040fe40003f04270 */
[----:B------:R-:W-:-:S11]  /*2a00*/  ISETP.GT.AND P1, PT, R0, 0x19, PT ;  /* 0x000000190000780c */ /* 0x000fd60003f24270 */
[----:B------:R1:W4:Y:S01]  /*2a10*/  @P0 LDG.E.U16 R19, desc[UR8][R4.64] ;  /* 0x0000000804130981 */ /* 0x000322000c1e1500 */
[----:B0-----:R-:W-:-:S04]  /*2a20*/  IMAD R27, R27, 0x19, RZ ;  /* 0x000000191b1b7824 */ /* 0x001fc800078e02ff */
[----:B-1----:R-:W-:Y:S02]  /*2a30*/  IMAD.WIDE R4, R27, 0x2, R2 ;  /* 0x000000021b047825 */ /* 0x002fe400078e0202 */
[----:B------:R-:W0:Y:S03]  /*2a40*/  LDC R27, c[0x0][0x3a8] ;  /* 0x0000ea00ff1b7b82 */ /* 0x000e260000000800 */
[----:B------:R1:W4:Y:S01]  /*2a50*/  @P1 LDG.E.U16 R18, desc[UR8][R4.64] ;  /* 0x0000000804121981 */ /* 0x000322000c1e1500 */
[----:B------:R-:W-:Y:S02]  /*2a60*/  ISETP.GT.AND P0, PT, R0, 0x1a, PT ;  /* 0x0000001a0000780c */ /* 0x000fe40003f04270 */
[----:B------:R-:W-:Y:S01]  /*2a70*/  PRMT R17, RZ, 0x7610, R17 ;  /* 0x00007610ff117816 */ /* 0x000fe20000000011 */
[----:B0-----:R-:W-:-:S04]  /*2a80*/  IMAD R27, R27, 0x1a, RZ ;  /* 0x0000001a1b1b7824 */ /* 0x001fc800078e02ff */
[----:B-1----:R-:W-:-:S06]  /*2a90*/  IMAD.WIDE R4, R27, 0x2, R2 ;  /* 0x000000021b047825 */ /* 0x002fcc00078e0202 */
[----:B------:R0:W4:Y:S04]  /*2aa0*/  @P0 LDG.E.U16 R17, desc[UR8][R4.64] ;  /* 0x0000000804110981 */ /* 0x000128000c1e1500 */
[----:B---3--:R-:W-:Y:S04]  /*2ab0*/  STL [R1+0x790], R26 ;  /* 0x0007901a01007387 */ /* 0x008fe80000100800 */
[----:B--2---:R1:W-:Y:S02]  /*2ac0*/  STL [R1+0x794], R25 ;  /* 0x0007941901007387 */ /* 0x0043e40000100800 */
[----:B-1----:R-:W1:Y:S02]  /*2ad0*/  LDC R25, c[0x0][0x3a8] ;  /* 0x0000ea00ff197b82 */ /* 0x002e640000000800 */
[----:B----4-:R2:W-:Y:S01]  /*2ae0*/  STL [R1+0x798], R23 ;  /* 0x0007981701007387 */ /* 0x0105e20000100800 */
[----:B------:R-:W-:-:S02]  /*2af0*/  ISETP.GT.AND P1, PT, R0, 0x1b, PT ;  /* 0x0000001b0000780c */ /* 0x000fc40003f24270 */
[----:B------:R-:W-:-:S03]  /*2b00*/  PRMT R16, RZ, 0x7610, R16 ;  /* 0x00007610ff107816 */ /* 0x000fc60000000010 */
[----:B--2---:R-:W2:Y:S01]  /*2b10*/  LDC R23, c[0x0][0x3a8] ;  /* 0x0000ea00ff177b82 */ /* 0x004ea20000000800 */
[----:B------:R-:W-:Y:S04]  /*2b20*/  STL [R1+0x7a8], R24 ;  /* 0x0007a81801007387 */ /* 0x000fe80000100800 */
[----:B------:R3:W-:Y:S01]  /*2b30*/  STL [R1+0x79c], R22 ;  /* 0x00079c1601007387 */ /* 0x0007e20000100800 */
[----:B-1----:R-:W-:Y:S01]  /*2b40*/  IMAD R25, R25, 0x1b, RZ ;  /* 0x0000001b19197824 */ /* 0x002fe200078e02ff */
[----:B------:R-:W-:Y:S01]  /*2b50*/  ISETP.GT.AND P0, PT, R0, 0x1c, PT ;  /* 0x0000001c0000780c */ /* 0x000fe20003f04270 */
[----:B---3--:R-:W1:Y:S01]  /*2b60*/  LDC R22, c[0x0][0x3a8] ;  /* 0x0000ea00ff167b82 */ /* 0x008e620000000800 */
[----:B------:R-:W-:Y:S04]  /*2b70*/  STL [R1+0x7ac], R19 ;  /* 0x0007ac1301007387 */ /* 0x000fe80000100800 */
[----:B------:R3:W-:Y:S04]  /*2b80*/  STL [R1+0x7a0], R18 ;  /* 0x0007a01201007387 */ /* 0x0007e80000100800 */
[----:B---3--:R-:W3:Y:S01]  /*2b90*/  LDL.LU R18, [R1+0x44] ;  /* 0x0000440001127983 */ /* 0x008ee20000300800 */
[----:B0-----:R-:W-:-:S02]  /*2ba0*/  IMAD.WIDE R4, R25, 0x2, R2 ;  /* 0x0000000219047825 */ /* 0x001fc400078e0202 */
[----:B------:R-:W0:Y:S03]  /*2bb0*/  LDC R25, c[0x0][0x3a8] ;  /* 0x0000ea00ff197b82 */ /* 0x000e260000000800 */
[----:B------:R4:W3:Y:S01]  /*2bc0*/  @P1 LDG.E.U16 R16, desc[UR8][R4.64] ;  /* 0x0000000804101981 */ /* 0x0008e2000c1e1500 */
[----:B0-----:R-:W-:-:S04]  /*2bd0*/  IMAD R25, R25, 0x1c, RZ ;  /* 0x0000001c19197824 */ /* 0x001fc800078e02ff */
[----:B----4-:R-:W-:Y:S02]  /*2be0*/  IMAD.WIDE R4, R25, 0x2, R2 ;  /* 0x0000000219047825 */ /* 0x010fe400078e0202 */
[----:B------:R-:W0:Y:S01]  /*2bf0*/  LDC R25, c[0x0][0x3a8] ;  /* 0x0000ea00ff197b82 */ /* 0x000e220000000800 */
[----:B------:R-:W-:Y:S01]  /*2c00*/  PRMT R15, RZ, 0x7610, R15 ;  /* 0x00007610ff0f7816 */ /* 0x000fe2000000000f */
[----:B------:R-:W4:Y:S01]  /*2c10*/  S2R R19, SR_TID.X ;  /* 0x0000000000137919 */ /* 0x000f220000002100 */
[C---:B------:R-:W-:Y:S02]  /*2c20*/  ISETP.GT.AND P1, PT, R0.reuse, 0x1d, PT ;  /* 0x0000001d0000780c */ /* 0x040fe40003f24270 */
[----:B------:R-:W-:Y:S02]  /*2c30*/  PRMT R14, RZ, 0x7610, R14 ;  /* 0x00007610ff0e7816 */ /* 0x000fe4000000000e */
[----:B------:R0:W3:Y:S01]  /*2c40*/  @P0 LDG.E.U16 R15, desc[UR8][R4.64] ;  /* 0x00000008040f0981 */ /* 0x0000e2000c1e1500 */
[----:B------:R-:W-:Y:S01]  /*2c50*/  ISETP.GT.AND P0, PT, R0, 0x1e, PT ;  /* 0x0000001e0000780c */ /* 0x000fe20003f04270 */
[----:B--2---:R-:W-:Y:S01]  /*2c60*/  IMAD R23, R23, 0x1e, RZ ;  /* 0x0000001e17177824 */ /* 0x004fe200078e02ff */
[----:B------:R-:W-:Y:S01]  /*2c70*/  PRMT R13, RZ, 0x7610, R13 ;  /* 0x00007610ff0d7816 */ /* 0x000fe2000000000d */
[----:B-1----:R-:W-:-:S02]  /*2c80*/  IMAD R22, R22, 0x1f, RZ ;  /* 0x0000001f16167824 */ /* 0x002fc400078e02ff */
[----:B0-----:R-:W-:-:S04]  /*2c90*/  IMAD R25, R25, 0x1d, RZ ;  /* 0x0000001d19197824 */ /* 0x001fc800078e02ff */
[----:B------:R-:W-:-:S05]  /*2ca0*/  IMAD.WIDE R4, R25, 0x2, R2 ;  /* 0x0000000219047825 */ /* 0x000fca00078e0202 */
[----:B------:R0:W2:Y:S02]  /*2cb0*/  @P1 LDG.E.U16 R14, desc[UR8][R4.64] ;  /* 0x00000008040e1981 */ /* 0x0000a4000c1e1500 */
[----:B0-----:R-:W-:-:S05]  /*2cc0*/  IMAD.WIDE R4, R23, 0x2, R2 ;  /* 0x0000000217047825 */ /* 0x001fca00078e0202 */
[----:B------:R0:W2:Y:S02]  /*2cd0*/  @P0 LDG.E.U16 R13, desc[UR8][R4.64] ;  /* 0x00000008040d0981 */ /* 0x0000a4000c1e1500 */
[----:B0-----:R-:W-:Y:S02]  /*2ce0*/  IMAD.WIDE R4, R22, 0x2, R2 ;  /* 0x0000000216047825 */ /* 0x001fe400078e0202 */
[----:B------:R-:W0:Y:S01]  /*2cf0*/  LDC R22, c[0x0][0x3ac] ;  /* 0x0000eb00ff167b82 */ /* 0x000e220000000800 */
[----:B------:R1:W-:Y:S01]  /*2d00*/  STL [R1+0x7a4], R17 ;  /* 0x0007a41101007387 */ /* 0x0003e20000100800 */
[----:B----4-:R-:W-:-:S03]  /*2d10*/  LOP3.LUT R19, R19, 0x1f, RZ, 0xc0, !PT ;  /* 0x0000001f13137812 */ /* 0x010fc600078ec0ff */
[----:B------:R-:W4:Y:S04]  /*2d20*/  LDL.LU R26, [R1+0x48] ;  /* 0x00004800011a7983 */ /* 0x000f280000300800 */
[----:B------:R-:W2:Y:S01]  /*2d30*/  LDL.LU R25, [R1+0x4c] ;  /* 0x00004c0001197983 */ /* 0x000ea20000300800 */
[----:B------:R-:W-:Y:S02]  /*2d40*/  ISETP.GT.AND P1, PT, R0, 0x1f, PT ;  /* 0x0000001f0000780c */ /* 0x000fe40003f24270 */
[C---:B------:R-:W-:Y:S01]  /*2d50*/  ISETP.GE.AND P0, PT, R19.reuse, R0, PT ;  /* 0x000000001300720c */ /* 0x040fe20003f06270 */
[----:B------:R1:W-:Y:S04]  /*2d60*/  STL [R1+0x400], R0 ;  /* 0x0004000001007387 */ /* 0x0003e80000100800 */
[----:B-1----:R-:W2:Y:S04]  /*2d70*/  LDL.LU R17, [R1+0x50] ;  /* 0x0000500001117983 */ /* 0x002ea80000300800 */
[----:B------:R-:W2:Y:S04]  /*2d80*/  LDL.LU R0, [R1+0x54] ;  /* 0x0000540001007983 */ /* 0x000ea80000300800 */
[----:B------:R1:W-:Y:S04]  /*2d90*/  STL.64 [R1+0x360], R2 ;  /* 0x0003600201007387 */ /* 0x0003e80000100a00 */
[----:B------:R-:W2:Y:S01]  /*2da0*/  LDL.LU R24, [R1+0x58] ;  /* 0x0000580001187983 */ /* 0x000ea20000300800 */
[----:B0-----:R-:W-:-:S03]  /*2db0*/  IMAD R22, R19, R22, RZ ;  /* 0x0000001613167224 */ /* 0x001fc600078e02ff */
[----:B------:R-:W2:Y:S01]  /*2dc0*/  LDL.LU R23, [R1+0x5c] ;  /* 0x00005c0001177983 */ /* 0x000ea20000300800 */
[----:B-1----:R-:W-:Y:S02]  /*2dd0*/  IMAD.MOV.U32 R3, RZ, RZ, R21 ;  /* 0x000000ffff037224 */ /* 0x002fe400078e0015 */
[----:B---3--:R-:W-:-:S05]  /*2de0*/  IMAD.MOV.U32 R2, RZ, RZ, R18 ;  /* 0x000000ffff027224 */ /* 0x008fca00078e0012 */
[----:B------:R4:W-:Y:S04]  /*2df0*/  STL.64 [R1+0x338], R2 ;  /* 0x0003380201007387 */ /* 0x0009e80000100a00 */
[----:B------:R-:W3:Y:S04]  /*2e00*/  LDL.LU R19, [R1+0x1e0] ;  /* 0x0001e00001137983 */ /* 0x000ee80000300800 */
[----:B------:R-:W3:Y:S01]  /*2e10*/  LDL.LU R18, [R1+0x1e4] ;  /* 0x0001e40001127983 */ /* 0x000ee20000300800 */
[----:B------:R-:W-:-:S06]  /*2e20*/  PRMT R12, RZ, 0x7610, R12 ;  /* 0x00007610ff0c7816 */ /* 0x000fcc000000000c */
[----:B------:R0:W3:Y:S01]  /*2e30*/  @P1 LDG.E.U16 R12, desc[UR8][R4.64] ;  /* 0x00000008040c1981 */ /* 0x0000e2000c1e1500 */
[----:B------:R-:W-:Y:S02]  /*2e40*/  PRMT R11, RZ, 0x7610, R11 ;  /* 0x00007610ff0b7816 */ /* 0x000fe4000000000b */
[----:B------:R-:W-:Y:S01]  /*2e50*/  PRMT R10, RZ, 0x7610, R10 ;  /* 0x00007610ff0a7816 */ /* 0x000fe2000000000a */
[----:B0-----:R-:W-:Y:S01]  /*2e60*/  IMAD.WIDE R4, R22, 0x2, R2 ;  /* 0x0000000216047825 */ /* 0x001fe200078e0202 */
[----:B------:R-:W-:Y:S01]  /*2e70*/  BAR.SYNC.DEFER_BLOCKING 0x0 ;  /* 0x0000000000007b1d */ /* 0x000fe20000010000 */
[----:B------:R-:W-:Y:S02]  /*2e80*/  PRMT R9, RZ, 0x7610, R9 ;  /* 0x00007610ff097816 */ /* 0x000fe40000000009 */
[----:B------:R-:W-:-:S03]  /*2e90*/  PRMT R8, RZ, 0x7610, R8 ;  /* 0x00007610ff087816 */ /* 0x000fc60000000008 */
[----:B------:R0:W3:Y:S01]  /*2ea0*/  @!P0 LDG.E.U16 R11, desc[UR8][R4.64] ;  /* 0x00000008040b8981 */ /* 0x0000e2000c1e1500 */
[----:B----4-:R-:W-:Y:S02]  /*2eb0*/  IMAD.MOV.U32 R3, RZ, RZ, R26 ;  /* 0x000000ffff037224 */ /* 0x010fe400078e001a */
[----:B--2---:R-:W-:-:S04]  /*2ec0*/  IMAD.MOV.U32 R2, RZ, RZ, R25 ;  /* 0x000000ffff027224 */ /* 0x004fc800078e0019 */
[----:B0-----:R-:W-:Y:S01]  /*2ed0*/  IMAD.WIDE R4, R22, 0x2, R2 ;  /* 0x0000000216047825 */ /* 0x001fe200078e0202 */
[----:B------:R0:W-:Y:S04]  /*2ee0*/  STL.64 [R1+0x330], R2 ;  /* 0x0003300201007387 */ /* 0x0001e80000100a00 */
[----:B------:R1:W2:Y:S01]  /*2ef0*/  @!P0 LDG.E.U16 R10, desc[UR8][R4.64] ;  /* 0x00000008040a8981 */ /* 0x0002a2000c1e1500 */
[----:B0-----:R-:W-:Y:S02]  /*2f00*/  IMAD.MOV.U32 R2, RZ, RZ, R0 ;  /* 0x000000ffff027224 */ /* 0x001fe400078e0000 */
[----:B------:R-:W-:Y:S02]  /*2f10*/  IMAD.MOV.U32 R3, RZ, RZ, R17 ;  /* 0x000000ffff037224 */ /* 0x000fe400078e0011 */
[----:B------:R-:W4:Y:S01]  /*2f20*/  LDL.LU R17, [R1+0x1e8] ;  /* 0x0001e80001117983 */ /* 0x000f220000300800 */
[----:B------:R-:W-:-:S02]  /*2f30*/  IMAD.MOV.U32 R25, RZ, RZ, R24 ;  /* 0x000000ffff197224 */ /* 0x000fc400078e0018 */
[C---:B-1----:R-:W-:Y:S01]  /*2f40*/  IMAD.WIDE R4, R22.reuse, 0x2, R2 ;  /* 0x0000000216047825 */ /* 0x042fe200078e0202 */
[----:B------:R-:W2:Y:S03]  /*2f50*/  LDL.LU R0, [R1+0x1ec] ;  /* 0x0001ec0001007983 */ /* 0x000ea60000300800 */
[----:B------:R-:W-:Y:S01]  /*2f60*/  IMAD.MOV.U32 R24, RZ, RZ, R23 ;  /* 0x000000ffff187224 */ /* 0x000fe200078e0017 */
[----:B------:R0:W2:Y:S04]  /*2f70*/  @!P0 LDG.E.U16 R9, desc[UR8][R4.64] ;  /* 0x0000000804098981 */ /* 0x0000a8000c1e1500 */
[----:B------:R3:W-:Y:S04]  /*2f80*/  STL.64 [R1+0x378], R2 ;  /* 0x0003780201007387 */ /* 0x0007e80000100a00 */
[----:B------:R1:W-:Y:S01]  /*2f90*/  STL.64 [R1+0x328], R24 ;  /* 0x0003281801007387 */ /* 0x0003e20000100a00 */
[----:B0-----:R-:W-:-:S03]  /*2fa0*/  IMAD.WIDE R4, R22, 0x2, R24 ;  /* 0x0000000216047825 */ /* 0x001fc600078e0218 */
[----:B------:R-:W2:Y:S04]  /*2fb0*/  LDL.LU R21, [R1+0x254] ;  /* 0x0002540001157983 */ /* 0x000ea80000300800 */
[----:B------:R0:W2:Y:S01]  /*2fc0*/  @!P0 LDG.E.U16 R8, desc[UR8][R4.64] ;  /* 0x0000000804088981 */ /* 0x0000a2000c1e1500 */
[----:B---3--:R-:W-:-:S03]  /*2fd0*/  IMAD.MOV.U32 R3, RZ, RZ, R19 ;  /* 0x000000ffff037224 */ /* 0x008fc600078e0013 */
[----:B------:R-:W3:Y:S01]  /*2fe0*/  LDL.LU R19, [R1+0x30] ;  /* 0x0000300001137983 */ /* 0x000ee20000300800 */
[----:B------:R-:W-:-:S03]  /*2ff0*/  IMAD.MOV.U32 R2, RZ, RZ, R18 ;  /* 0x000000ffff027224 */ /* 0x000fc600078e0012 */
[----:B-1----:R-:W3:Y:S01]  /*3000*/  LDL.LU R24, [R1+0x8] ;  /* 0x0000080001187983 */ /* 0x002ee20000300800 */
[----:B0-----:R-:W-:-:S03]  /*3010*/  IMAD.WIDE R4, R22, 0x2, R2 ;  /* 0x0000000216047825 */ /* 0x001fc600078e0202 */
[----:B------:R0:W-:Y:S04]  /*3020*/  STL.64 [R1+0x380], R2 ;  /* 0x0003800201007387 */ /* 0x0001e80000100a00 */
[----:B0-----:R-:W3:Y:S01]  /*3030*/  LDL.LU R3, [R1+0x250] ;  /* 0x0002500001037983 */ /* 0x001ee20000300800 */
[----:B------:R-:W0:Y:S01]  /*3040*/  S2R R27, SR_TID.X ;  /* 0x00000000001b7919 */ /* 0x000e220000002100 */
[----:B------:R-:W-:Y:S02]  /*3050*/  PRMT R7, RZ, 0x7610, R7 ;  /* 0x00007610ff077816 */ /* 0x000fe40000000007 */
[----:B------:R-:W-:-:S04]  /*3060*/  PRMT R6, RZ, 0x7610, R6 ;  /* 0x00007610ff067816 */ /* 0x000fc80000000006 */
[----:B------:R1:W3:Y:S01]  /*3070*/  @!P0 LDG.E.U16 R7, desc[UR8][R4.64] ;  /* 0x0000000804078981 */ /* 0x0002e2000c1e1500 */
[----:B0-----:R-:W-:Y:S01]  /*3080*/  LOP3.LUT R27, R27, 0x1ff, RZ, 0xc0, !PT ;  /* 0x000001ff1b1b7812 */ /* 0x001fe200078ec0ff */
[----:B----4-:R-:W-:Y:S02]  /*3090*/  IMAD.MOV.U32 R29, RZ, RZ, R17 ;  /* 0x000000ffff1d7224 */ /* 0x010fe400078e0011 */
[----:B--2---:R-:W-:Y:S02]  /*30a0*/  IMAD.MOV.U32 R28, RZ, RZ, R0 ;  /* 0x000000ffff1c7224 */ /* 0x004fe400078e0000 */
[----:B------:R-:W-:Y:S02]  /*30b0*/  IMAD.SHL.U32 R0, R27, 0x2, RZ ;  /* 0x000000021b007824 */ /* 0x000fe400078e00ff */
[----:B-1----:R-:W-:Y:S01]  /*30c0*/  IMAD.WIDE R4, R22, 0x2, R28 ;  /* 0x0000000216047825 */ /* 0x002fe200078e021c */
[----:B------:R0:W-:Y:S04]  /*30d0*/  STL.64 [R1+0x320], R28 ;  /* 0x0003201c01007387 */ /* 0x0001e80000100a00 */
[----:B------:R-:W2:Y:S04]  /*30e0*/  LDL.LU R17, [R1+0x24] ;  /* 0x0000240001117983 */ /* 0x000ea80000300800 */
[----:B------:R-:W4:Y:S01]  /*30f0*/  LDL.LU R18, [R1+0x4] ;  /* 0x0000040001127983 */ /* 0x000f220000300800 */
[----:B------:R-:W-:-:S03]  /*3100*/  IMAD.MOV.U32 R2, RZ, RZ, R21 ;  /* 0x000000ffff027224 */ /* 0x000fc600078e0015 */
[----:B------:R-:W2:Y:S04]  /*3110*/  LDL.LU R23, [R1+0x40] ;  /* 0x0000400001177983 */ /* 0x000ea80000300800 */
[----:B------:R1:W2:Y:S04]  /*3120*/  @!P0 LDG.E.U16 R6, desc[UR8][R4.64] ;  /* 0x0000000804068981 */ /* 0x0002a8000c1e1500 */
[----:B------:R-:W2:Y:S04]  /*3130*/  LDL.LU R25, [R1+0x20] ;  /* 0x0000200001197983 */ /* 0x000ea80000300800 */
[----:B------:R3:W-:Y:S01]  /*3140*/  STS.U16 [R0+UR5], R20 ;  /* 0x0000001400007988 */ /* 0x0007e20008000405 */
[----:B-1----:R-:W-:-:S03]  /*3150*/  PRMT R5, RZ, 0x7610, R5 ;  /* 0x00007610ff057816 */ /* 0x002fc60000000005 */
[----:B------:R-:W2:Y:S04]  /*3160*/  LDL.LU R26, [R1] ;  /* 0x00000000011a7983 */ /* 0x000ea80000300800 */
[----:B0-----:R-:W2:Y:S04]  /*3170*/  LDL.LU R28, [R1+0x3c] ;  /* 0x00003c00011c7983 */ /* 0x001ea80000300800 */
[----:B------:R-:W2:Y:S04]  /*3180*/  LDL.LU R29, [R1+0x1c] ;  /* 0x00001c00011d7983 */ /* 0x000ea80000300800 */
[----:B------:R0:W-:Y:S01]  /*3190*/  STL [R1+0x408], R2 ;  /* 0x0004080201007387 */ /* 0x0001e20000100800 */
[----:B---3--:R-:W-:-:S03]  /*31a0*/  IMAD.WIDE R20, R22, 0x2, R2 ;  /* 0x0000000216147825 */ /* 0x008fc600078e0202 */
[----:B------:R1:W-:Y:S04]  /*31b0*/  STL [R1+0x404], R3 ;  /* 0x0004040301007387 */ /* 0x0003e80000100800 */
[----:B0-----:R-:W3:Y:S04]  /*31c0*/  LDL.LU R2, [R1+0x2c] ;  /* 0x00002c0001027983 */ /* 0x001ee80000300800 */
[----:B------:R0:W2:Y:S04]  /*31d0*/  @!P0 LDG.E.U16 R5, desc[UR8][R20.64] ;  /* 0x0000000814058981 */ /* 0x0000a8000c1e1500 */
[----:B------:R-:W0:Y:S04]  /*31e0*/  LDL.LU R20, [R1+0x258] ;  /* 0x0002580001147983 */ /* 0x000e280000300800 */
[----:B------:R-:W0:Y:S01]  /*31f0*/  LDL.LU R21, [R1+0x25c] ;  /* 0x00025c0001157983 */ /* 0x000e220000300800 */
[----:B-1----:R-:W-:Y:S01]  /*3200*/  IMAD.SHL.U32 R3, R27, 0x2, RZ ;  /* 0x000000021b037824 */ /* 0x002fe200078e00ff */
[----:B------:R-:W-:-:S04]  /*3210*/  PRMT R4, RZ, 0x7610, R4 ;  /* 0x00007610ff047816 */ /* 0x000fc80000000004 */
[----:B------:R1:W-:Y:S04]  /*3220*/  STS.U16 [R3+UR5+0x2000], R19 ;  /* 0x0020001303007988 */ /* 0x0003e80008000405 */
[----:B-1----:R-:W2:Y:S04]  /*3230*/  LDL.LU R19, [R1+0x7ac] ;  /* 0x0007ac0001137983 */ /* 0x002ea80000300800 */
[----:B------:R-:W-:Y:S01]  /*3240*/  STS.U16 [R3+UR5+0x4000], R24 ;  /* 0x0040001803007988 */ /* 0x000fe20008000405 */
[----:B0-----:R-:W-:-:S04]  /*3250*/  LOP3.LUT R21, R21, R20, RZ, 0x3c, !PT ;  /* 0x0000001415157212 */ /* 0x001fc800078e3cff */
[----:B------:R-:W-:-:S04]  /*3260*/  LOP3.LUT R20, R21, R20, RZ, 0x3c, !PT ;  /* 0x0000001415147212 */ /* 0x000fc800078e3cff */
[----:B------:R-:W-:-:S05]  /*3270*/  LOP3.LUT R21, R21, R20, RZ, 0x3c, !PT ;  /* 0x0000001415157212 */ /* 0x000fca00078e3cff */
[----:B------:R0:W-:Y:S02]  /*3280*/  STL.64 [R1+0x318], R20 ;  /* 0x0003181401007387 */ /* 0x0001e40000100a00 */
[----:B0-----:R-:W-:-:S05]  /*3290*/  IMAD.WIDE R20, R22, 0x2, R20 ;  /* 0x0000000216147825 */ /* 0x001fca00078e0214 */
[----:B------:R0:W3:Y:S04]  /*32a0*/  @!P0 LDG.E.U16 R4, desc[UR8][R20.64] ;  /* 0x0000000814048981 */ /* 0x0000e8000c1e1500 */
[----:B------:R-:W3:Y:S04]  /*32b0*/  LDL.LU R20, [R1+0x38] ;  /* 0x0000380001147983 */ /* 0x000ee80000300800 */
[----:B------:R-:W3:Y:S04]  /*32c0*/  LDL.LU R21, [R1+0x10] ;  /* 0x0000100001157983 */ /* 0x000ee80000300800 */
[----:B------:R-:W3:Y:S01]  /*32d0*/  LDL.LU R24, [R1+0x7a8] ;  /* 0x0007a80001187983 */ /* 0x000ee20000300800 */
[----:B------:R-:W-:-:S05]  /*32e0*/  IMAD.SHL.U32 R27, R27, 0x2, RZ ;  /* 0x000000021b1b7824 */ /* 0x000fca00078e00ff */
[C---:B------:R-:W-:Y:S01]  /*32f0*/  LOP3.LUT R22, R27.reuse, 0x10, RZ, 0x3c, !PT ;  /* 0x000000101b167812 */ /* 0x040fe200078e3cff */
[----:B--2---:R1:W-:Y:S04]  /*3300*/  STS.U16 [R3+UR5+0x6000], R19 ;  /* 0x0060001303007988 */ /* 0x0043e80008000405 */
[----:B-1----:R-:W2:Y:S04]  /*3310*/  LDL.LU R19, [R1+0x14] ;  /* 0x0000140001137983 */ /* 0x002ea80000300800 */
[----:B---3--:R1:W-:Y:S04]  /*3320*/  STS.U16 [R22+UR5+0x400], R24 ;  /* 0x0004001816007988 */ /* 0x0083e80008000405 */
[----:B------:R3:W-:Y:S04]  /*3330*/  STS.U16 [R22+UR5+0x2400], R17 ;  /* 0x0024001116007988 */ /* 0x0007e80008000405 */
[----:B----4-:R4:W-:Y:S04]  /*3340*/  STS.U16 [R22+UR5+0x4400], R18 ;  /* 0x0044001216007988 */ /* 0x0109e80008000405 */
[----:B-1----:R-:W2:Y:S04]  /*3350*/  LDL.LU R24, [R1+0x34] ;  /* 0x0000340001187983 */ /* 0x002ea80000300800 */
[----:B---3--:R-:W3:Y:S04]  /*3360*/  LDL.LU R17, [R1+0x7a4] ;  /* 0x0007a40001117983 */ /* 0x008ee80000300800 */
[----:B----4-:R-:W4:Y:S01]  /*3370*/  LDL.LU R18, [R1+0x7a0] ;  /* 0x0007a00001127983 */ /* 0x010f220000300800 */
[----:B------:R-:W-:-:S03]  /*3380*/  LOP3.LUT R27, R27, 0x20, RZ, 0x3c, !PT ;  /* 0x000000201b1b7812 */ /* 0x000fc600078e3cff */
[----:B----4-:R1:W-:Y:S02]  /*3390*/  STS.U16 [R22+UR5+0x6400], R18 ;  /* 0x0064001216007988 */ /* 0x0103e40008000405 */
[----:B-1----:R-:W1:Y:S02]  /*33a0*/  S2R R18, SR_TID.X ;  /* 0x0000000000127919 */ /* 0x002e640000002100 */
[----:B------:R4:W-:Y:S04]  /*33b0*/  STS.U16 [R27+UR5+0x800], R23 ;  /* 0x000800171b007988 */ /* 0x0009e80008000405 */
[----:B------:R0:W-:Y:S04]  /*33c0*/  STS.U16 [R27+UR5+0x2800], R25 ;  /* 0x002800191b007988 */ /* 0x0001e80008000405 */
[----:B------:R0:W-:Y:S04]  /*33d0*/  STS.U16 [R27+UR5+0x4800], R26 ;  /* 0x0048001a1b007988 */ /* 0x0001e80008000405 */
[----:B---3--:R3:W-:Y:S04]  /*33e0*/  STS.U16 [R27+UR5+0x6800], R17 ;  /* 0x006800111b007988 */ /* 0x0087e80008000405 */
[----:B------:R-:W2:Y:S04]  /*33f0*/  LDL.LU R22, [R1+0x79c] ;  /* 0x00079c0001167983 */ /* 0x000ea80000300800 */
[----:B----4-:R-:W4:Y:S04]  /*3400*/  LDL.LU R23, [R1+0x798] ;  /* 0x0007980001177983 */ /* 0x010f280000300800 */
[----:B0-----:R-:W2:Y:S01]  /*3410*/  LDL.LU R25, [R1+0x794] ;  /* 0x0007940001197983 */ /* 0x001ea20000300800 */
[----:B-1----:R-:W-:-:S03]  /*3420*/  LOP3.LUT R18, R18, 0x1ff, RZ, 0xc0, !PT ;  /* 0x000001ff12127812 */ /* 0x002fc600078ec0ff */
[----:B------:R-:W2:Y:S02]  /*3430*/  LDL.LU R26, [R1+0x790] ;  /* 0x00079000011a7983 */ /* 0x000ea40000300800 */
[----:B------:R-:W-:Y:S02]  /*3440*/  IMAD.SHL.U32 R18, R18, 0x2, RZ ;  /* 0x0000000212127824 */ /* 0x000fe400078e00ff */
[----:B---3--:R-:W3:Y:S03]  /*3450*/  LDL.LU R27, [R1+0x78c] ;  /* 0x00078c00011b7983 */ /* 0x008ee60000300800 */
[----:B------:R-:W-:-:S05]  /*3460*/  LOP3.LUT R17, R18, 0x30, RZ, 0x3c, !PT ;  /* 0x0000003012117812 */ /* 0x000fca00078e3cff */
[----:B------:R0:W-:Y:S04]  /*3470*/  STS.U16 [R17+UR5+0xc00], R28 ;  /* 0x000c001c11007988 */ /* 0x0001e80008000405 */
[----:B------:R1:W-:Y:S04]  /*3480*/  STS.U16 [R17+UR5+0x2c00], R29 ;  /* 0x002c001d11007988 */ /* 0x0003e80008000405 */
[----:B0-----:R-:W2:Y:S04]  /*3490*/  LDL.LU R28, [R1+0x788] ;  /* 0x00078800011c7983 */ /* 0x001ea80000300800 */
[----:B-1----:R-:W2:Y:S01]  /*34a0*/  LDL.LU R29, [R1+0x784] ;  /* 0x00078400011d7983 */ /* 0x002ea20000300800 */
[----:B------:R-:W-:-:S03]  /*34b0*/  LOP3.LUT R18, R18, 0x40, RZ, 0x3c, !PT ;  /* 0x0000004012127812 */ /* 0x000fc600078e3cff */
[----:B---3--:R-:W-:Y:S04]  /*34c0*/  STS.U16 [R17+UR5+0x4c00], R27 ;  /* 0x004c001b11007988 */ /* 0x008fe80008000405 */
[----:B------:R-:W-:Y:S04]  /*34d0*/  STS.U16 [R17+UR5+0x6c00], R16 ;  /* 0x006c001011007988 */ /* 0x000fe80008000405 */
[----:B------:R-:W-:Y:S04]  /*34e0*/  STS.U16 [R18+UR5+0x1000], R20 ;  /* 0x0010001412007988 */ /* 0x000fe80008000405 */
[----:B--2---:R0:W-:Y:S04]  /*34f0*/  STS.U16 [R18+UR5+0x3000], R29 ;  /* 0x0030001d12007988 */ /* 0x0041e80008000405 */
[----:B0-----:R-:W2:Y:S01]  /*3500*/  LDL.LU R29, [R1+0x780] ;  /* 0x00078000011d7983 */ /* 0x001ea20000300800 */
[----:B------:R-:W-:-:S02]  /*3510*/  LOP3.LUT R20, R0, 0x50, RZ, 0x3c, !PT ;  /* 0x0000005000147812 */ /* 0x000fc400078e3cff */
[----:B------:R-:W-:Y:S01]  /*3520*/  LOP3.LUT R0, R0, 0x60, RZ, 0x3c, !PT ;  /* 0x0000006000007812 */ /* 0x000fe200078e3cff */
[----:B------:R-:W-:Y:S04]  /*3530*/  STS.U16 [R18+UR5+0x5000], R26 ;  /* 0x0050001a12007988 */ /* 0x000fe80008000405 */
[----:B------:R-:W-:Y:S04]  /*3540*/  STS.U16 [R18+UR5+0x7000], R15 ;  /* 0x0070000f12007988 */ /* 0x000fe80008000405 */
[----:B------:R-:W-:Y:S04]  /*3550*/  STS.U16 [R20+UR5+0x1400], R24 ;  /* 0x0014001814007988 */ /* 0x000fe80008000405 */
[----:B------:R-:W-:Y:S04]  /*3560*/  STS.U16 [R20+UR5+0x3400], R19 ;  /* 0x0034001314007988 */ /* 0x000fe80008000405 */
[----:B------:R-:W-:Y:S04]  /*3570*/  STS.U16 [R20+UR5+0x5400], R25 ;  /* 0x0054001914007988 */ /* 0x000fe80008000405 */
[----:B------:R-:W-:Y:S04]  /*3580*/  STS.U16 [R20+UR5+0x7400], R14 ;  /* 0x0074000e14007988 */ /* 0x000fe80008000405 */
[----:B------:R0:W-:Y:S04]  /*3590*/  STS.U16 [R0+UR5+0x1800], R2 ;  /* 0x0018000200007988 */ /* 0x0001e80008000405 */
[----:B------:R-:W-:Y:S01]  /*35a0*/  STS.U16 [R0+UR5+0x3800], R21 ;  /* 0x0038001500007988 */ /* 0x000fe20008000405 */
[----:B0-----:R-:W-:-:S03]  /*35b0*/  LOP3.LUT R2, R3, 0x70, RZ, 0x3c, !PT ;  /* 0x0000007003027812 */ /* 0x001fc600078e3cff */
[----:B----4-:R-:W-:Y:S04]  /*35c0*/  STS.U16 [R0+UR5+0x5800], R23 ;  /* 0x0058001700007988 */ /* 0x010fe80008000405 */
[----:B------:R0:W-:Y:S02]  /*35d0*/  STS.U16 [R0+UR5+0x7800], R13 ;  /* 0x0078000d00007988 */ /* 0x0001e40008000405 */
[----:B0-----:R-:W0:Y:S02]  /*35e0*/  S2R R0, SR_TID.X ;  /* 0x0000000000007919 */ /* 0x001e240000002100 */
[----:B--2---:R1:W-:Y:S04]  /*35f0*/  STS.U16 [R2+UR5+0x1c00], R29 ;  /* 0x001c001d02007988 */ /* 0x0043e80008000405 */
[----:B------:R2:W-:Y:S04]  /*3600*/  STS.U16 [R2+UR5+0x3c00], R28 ;  /* 0x003c001c02007988 */ /* 0x0005e80008000405 */
[----:B-1----:R-:W3:Y:S04]  /*3610*/  LDL.LU R29, [R1+0x77c] ;  /* 0x00077c00011d7983 */ /* 0x002ee80000300800 */
[----:B--2---:R-:W2:Y:S01]  /*3620*/  LDL.LU R28, [R1+0x778] ;  /* 0x00077800011c7983 */ /* 0x004ea20000300800 */
[----:B0-----:R-:W-:-:S04]  /*3630*/  SHF.R.U32.HI R0, RZ, 0x2, R0 ;  /* 0x00000002ff007819 */ /* 0x001fc80000011600 */
[----:B------:R-:W-:Y:S01]  /*3640*/  LOP3.LUT R0, R3, 0x30, R0, 0x78, !PT ;  /* 0x0000003003007812 */ /* 0x000fe200078e7800 */
[----:B------:R-:W-:Y:S04]  /*3650*/  STS.U16 [R2+UR5+0x5c00], R22 ;  /* 0x005c001602007988 */ /* 0x000fe80008000405 */
        /* <DEDUP_REMOVED lines=8> */
[----:B------:R0:W-:Y:S01]  /*36e0*/  STS.U16 [R0+UR5+0x9c00], R4 ;  /* 0x009c000400007988 */ /* 0x0001e20008000405 */
[----:B------:R-:W-:Y:S06]  /*36f0*/  BAR.SYNC.DEFER_BLOCKING 0x0 ;  /* 0x0000000000007b1d */ /* 0x000fec0000010000 */
[----:B0-----:R-:W4:Y:S04]  /*3700*/  LDL.LU.64 R4, [R1+0x290] ;  /* 0x0002900001047983 */ /* 0x001f280000300a00 */
[----:B------:R-:W4:Y:S04]  /*3710*/  LDL.LU.64 R6, [R1+0x298] ;  /* 0x0002980001067983 */ /* 0x000f280000300a00 */
[----:B---3--:R-:W-:Y:S04]  /*3720*/  LDSM.16.MT88.4 R16, [R29+0x100] ;  /* 0x000100001d10783b */ /* 0x008fe80000004200 */
[----:B--2---:R-:W0:Y:S04]  /*3730*/  LDSM.16.M88.4 R8, [R28+0x8000] ;  /* 0x008000001c08783b */ /* 0x004e280000000200 */
[----:B------:R-:W-:Y:S04]  /*3740*/  LDSM.16.MT88.4 R20, [R29] ;  /* 0x000000001d14783b */ /* 0x000fe80000004200 */
[----:B------:R-:W-:Y:S04]  /*3750*/  LDSM.16.MT88.4 R12, [R29+0x300] ;  /* 0x000300001d0c783b */ /* 0x000fe80000004200 */
[----:B------:R-:W-:Y:S04]  /*3760*/  LDSM.16.M88.4 R24, [R28+0x8400] ;  /* 0x008400001c18783b */ /* 0x000fe80000000200 */
[----:B0-----:R-:W-:Y:S04]  /*3770*/  STL.64 [R1+0x50], R8 ;  /* 0x0000500801007387 */ /* 0x001fe80000100a00 */
[----:B------:R-:W-:Y:S04]  /*3780*/  STL.64 [R1+0x58], R10 ;  /* 0x0000580a01007387 */ /* 0x000fe80000100a00 */
[----:B------:R-:W-:Y:S04]  /*3790*/  STL.64 [R1+0x770], R18 ;  /* 0x0007701201007387 */ /* 0x000fe80000100a00 */
[----:B------:R0:W-:Y:S04]  /*37a0*/  STL.64 [R1+0x768], R16 ;  /* 0x0007681001007387 */ /* 0x0001e80000100a00 */
[----:B------:R-:W1:Y:S04]  /*37b0*/  LDSM.16.MT88.4 R8, [R29+0x200] ;  /* 0x000200001d08783b */ /* 0x000e680000004200 */
[----:B0-----:R-:W4:Y:S04]  /*37c0*/  LDL.LU.64 R16, [R1+0x50] ;  /* 0x0000500001107983 */ /* 0x001f280000300a00 */
[----:B-1----:R-:W-:Y:S04]  /*37d0*/  STL.64 [R1+0x760], R10 ;  /* 0x0007600a01007387 */ /* 0x002fe80000100a00 */
[----:B------:R-:W-:Y:S04]  /*37e0*/  STL.64 [R1+0x758], R8 ;  /* 0x0007580801007387 */ /* 0x000fe80000100a00 */
[----:B------:R-:W0:Y:S04]  /*37f0*/  LDSM.16.M88.4 R8, [R28+0x8800] ;  /* 0x008800001c08783b */ /* 0x000e280000000200 */
[----:B------:R-:W-:Y:S04]  /*3800*/  STL.64 [R1+0x750], R14 ;  /* 0x0007500e01007387 */ /* 0x000fe80000100a00 */
[----:B------:R-:W-:Y:S04]  /*3810*/  STL.64 [R1+0x748], R12 ;  /* 0x0007480c01007387 */ /* 0x000fe80000100a00 */
[----:B------:R0:W-:Y:S04]  /*3820*/  STL [R1+0x740], R29 ;  /* 0x0007401d01007387 */ /* 0x0001e80000100800 */
[----:B------:R-:W-:Y:S01]  /*3830*/  STL.64 [R1+0x48], R26 ;  /* 0x0000481a01007387 */ /* 0x000fe20000100a00 */
[----:B0-----:R-:W-:-:S03]  /*3840*/  IMAD.MOV.U32 R29, RZ, RZ, R8 ;  /* 0x000000ffff1d7224 */ /* 0x001fc600078e0008 */
[----:B------:R0:W-:Y:S01]  /*3850*/  STL.64 [R1+0x38], R10 ;  /* 0x0000380a01007387 */ /* 0x0001e20000100a00 */
[----:B------:R-:W-:-:S03]  /*3860*/  IMAD.MOV.U32 R3, RZ, RZ, R9 ;  /* 0x000000ffff037224 */ /* 0x000fc600078e0009 */
[----:B------:R-:W2:Y:S04]  /*3870*/  LDL.LU.64 R8, [R1+0x100] ;  /* 0x0001000001087983 */ /* 0x000ea80000300a00 */
[----:B0-----:R-:W2:Y:S04]  /*3880*/  LDL.LU.64 R10, [R1+0x108] ;  /* 0x00010800010a7983 */ /* 0x001ea80000300a00 */
[----:B------:R-:W3:Y:S04]  /*3890*/  LDL.LU.64 R12, [R1+0xd0] ;  /* 0x0000d000010c7983 */ /* 0x000ee80000300a00 */
[----:B------:R-:W3:Y:S01]  /*38a0*/  LDL.LU.64 R14, [R1+0xd8] ;  /* 0x0000d800010e7983 */ /* 0x000ee20000300a00 */
[----:B----4-:R-:W-:-:S15]  /*38b0*/  HMMA.16816.F32.BF16 R4, R20, R16, R4 ;  /* 0x000000101404723c */ /* 0x010fde0000041804 */
[----:B------:R-:W-:-:S04]  /*38c0*/  NOP ;  /* 0x0000000000007918 */ /* 0x000fc80000000000 */
[----:B------:R0:W-:Y:S04]  /*38d0*/  STL.64 [R1+0x290], R4 ;  /* 0x0002900401007387 */ /* 0x0001e80000100a00 */
[----:B------:R-:W-:Y:S04]  /*38e0*/  STL.64 [R1+0x298], R6 ;  /* 0x0002980601007387 */ /* 0x000fe80000100a00 */
[----:B------:R-:W2:Y:S01]  /*38f0*/  LDL.LU.64 R18, [R1+0x770] ;  /* 0x0007700001127983 */ /* 0x000ea20000300a00 */
[----:B0-----:R-:W-:Y:S02]  /*3900*/  IMAD.MOV.U32 R5, RZ, RZ, R16 ;  /* 0x000000ffff057224 */ /* 0x001fe400078e0010 */
[----:B------:R-:W-:-:S02]  /*3910*/  IMAD.MOV.U32 R4, RZ, RZ, R17 ;  /* 0x000000ffff047224 */ /* 0x000fc400078e0011 */
[----:B------:R-:W2:Y:S04]  /*3920*/  LDL.LU.64 R16, [R1+0x768] ;  /* 0x0007680001107983 */ /* 0x000ea80000300a00 */
[----:B------:R-:W-:Y:S04]  /*3930*/  STL.64 [R1+0x728], R22 ;  /* 0x0007281601007387 */ /* 0x000fe80000100a00 */
[----:B------:R0:W-:Y:S02]  /*3940*/  STL.64 [R1+0x720], R20 ;  /* 0x0007201401007387 */ /* 0x0001e40000100a00 */
[----:B0-----:R-:W-:-:S02]  /*3950*/  IMAD.MOV.U32 R20, RZ, RZ, R5 ;  /* 0x000000ffff147224 */ /* 0x001fc400078e0005 */
[----:B------:R-:W-:Y:S02]  /*3960*/  IMAD.MOV.U32 R21, RZ, RZ, R4 ;  /* 0x000000ffff157224 */ /* 0x000fe400078e0004 */
[----:B------:R-:W4:Y:S04]  /*3970*/  LDL.LU.64 R4, [R1+0xc0] ;  /* 0x0000c00001047983 */ /* 0x000f280000300a00 */
[----:B------:R-:W2:Y:S04]  /*3980*/  LDL.LU.64 R6, [R1+0xc8] ;  /* 0x0000c80001067983 */ /* 0x000ea80000300a00 */
[----:B--2---:R-:W-:Y:S04]  /*3990*/  STL.64 [R1+0x718], R6 ;  /* 0x0007180601007387 */ /* 0x004fe80000100a00 */
[----:B----4-:R0:W-:Y:S04]  /*39a0*/  STL.64 [R1+0x710], R4 ;  /* 0x0007100401007387 */ /* 0x0101e80000100a00 */
[----:B0-----:R-:W2:Y:S04]  /*39b0*/  LDL.LU.64 R4, [R1+0x260] ;  /* 0x0002600001047983 */ /* 0x001ea80000300a00 */
[----:B------:R-:W4:Y:S01]  /*39c0*/  LDL.LU.64 R6, [R1+0x268] ;  /* 0x0002680001067983 */ /* 0x000f220000300a00 */
[----:B------:R-:W-:Y:S03]  /*39d0*/  HMMA.16816.F32.BF16 R8, R16, R20, R8 ;  /* 0x000000141008723c */ /* 0x000fe60000041808 */
[----:B----4-:R-:W-:Y:S04]  /*39e0*/  STL.64 [R1+0x738], R6 ;  /* 0x0007380601007387 */ /* 0x010fe80000100a00 */
[----:B--2---:R0:W-:Y:S04]  /*39f0*/  STL.64 [R1+0x730], R4 ;  /* 0x0007300401007387 */ /* 0x0041e80000100a00 */
[----:B0-----:R-:W2:Y:S04]  /*3a00*/  LDL.LU.64 R4, [R1+0x90] ;  /* 0x0000900001047983 */ /* 0x001ea80000300a00 */
[----:B------:R-:W2:Y:S04]  /*3a10*/  LDL.LU.64 R6, [R1+0x98] ;  /* 0x0000980001067983 */ /* 0x000ea80000300a00 */
[----:B------:R-:W-:Y:S04]  /*3a20*/  STL.64 [R1+0x300], R8 ;  /* 0x0003000801007387 */ /* 0x000fe80000100a00 */
[----:B------:R0:W-:Y:S04]  /*3a30*/  STL.64 [R1+0x308], R10 ;  /* 0x0003080a01007387 */ /* 0x0001e80000100a00 */
[----:B0-----:R-:W3:Y:S04]  /*3a40*/  LDL.LU.64 R10, [R1+0x760] ;  /* 0x00076000010a7983 */ /* 0x001ee80000300a00 */
[----:B------:R-:W3:Y:S01]  /*3a50*/  LDL.LU.64 R8, [R1+0x758] ;  /* 0x0007580001087983 */ /* 0x000ee20000300a00 */
[----:B------:R-:W-:-:S02]  /*3a60*/  IMAD.MOV.U32 R2, RZ, RZ, R24 ;  /* 0x000000ffff027224 */ /* 0x000fc400078e0018 */
[----:B------:R-:W-:Y:S02]  /*3a70*/  IMAD.MOV.U32 R0, RZ, RZ, R25 ;  /* 0x000000ffff007224 */ /* 0x000fe400078e0019 */
[----:B------:R-:W0:Y:S01]  /*3a80*/  LDSM.16.M88.4 R24, [R28+0x8c00] ;  /* 0x008c00001c18783b */ /* 0x000e220000000200 */
[----:B---3--:R-:W-:-:S15]  /*3a90*/  HMMA.16816.F32.BF16 R12, R8, R20, R12 ;  /* 0x00000014080c723c */ /* 0x008fde000004180c */
[----:B------:R-:W-:-:S04]  /*3aa0*/  NOP ;  /* 0x0000000000007918 */ /* 0x000fc80000000000 */
[----:B------:R-:W-:Y:S04]  /*3ab0*/  STL.64 [R1+0x2f0], R12 ;  /* 0x0002f00c01007387 */ /* 0x000fe80000100a00 */
[----:B------:R1:W-:Y:S04]  /*3ac0*/  STL.64 [R1+0x2f8], R14 ;  /* 0x0002f80e01007387 */ /* 0x0003e80000100a00 */
[----:B-1----:R-:W2:Y:S04]  /*3ad0*/  LDL.LU.64 R14, [R1+0x750] ;  /* 0x00075000010e7983 */ /* 0x002ea80000300a00 */
[----:B------:R-:W2:Y:S04]  /*3ae0*/  LDL.LU.64 R12, [R1+0x748] ;  /* 0x00074800010c7983 */ /* 0x000ea80000300a00 */
[----:B0-----:R-:W-:Y:S04]  /*3af0*/  STL.64 [R1+0x28], R26 ;  /* 0x0000281a01007387 */ /* 0x001fe80000100a00 */
[----:B------:R0:W-:Y:S02]  /*3b00*/  STL.64 [R1+0x6b0], R24 ;  /* 0x0006b01801007387 */ /* 0x0001e40000100a00 */
[----:B0-----:R-:W-:-:S02]  /*3b10*/  IMAD.MOV.U32 R24, RZ, RZ, R29 ;  /* 0x000000ffff187224 */ /* 0x001fc400078e001d */
[----:B------:R-:W-:Y:S01]  /*3b20*/  IMAD.MOV.U32 R25, RZ, RZ, R3 ;  /* 0x000000ffff197224 */ /* 0x000fe200078e0003 */
[----:B------:R-:W3:Y:S04]  /*3b30*/  LDL.LU R29, [R1+0x740] ;  /* 0x00074000011d7983 */ /* 0x000ee80000300800 */
[----:B------:R-:W-:Y:S01]  /*3b40*/  STL.64 [R1+0x6f8], R24 ;  /* 0x0006f81801007387 */ /* 0x000fe20000100a00 */
[----:B--2---:R-:W-:Y:S03]  /*3b50*/  HMMA.16816.F32.BF16 R20, R12, R20, R4 ;  /* 0x000000140c14723c */ /* 0x004fe60000041804 */
[----:B------:R-:W2:Y:S04]  /*3b60*/  LDL.LU.64 R6, [R1+0x738] ;  /* 0x0007380001067983 */ /* 0x000ea80000300a00 */
[----:B------:R-:W2:-:S12]  /*3b70*/  LDL.LU.64 R4, [R1+0x730] ;  /* 0x0007300001047983 */ /* 0x000e980000300a00 */
[----:B------:R-:W-:Y:S04]  /*3b80*/  STL.64 [R1+0x2e0], R20 ;  /* 0x0002e01401007387 */ /* 0x000fe80000100a00 */
[----:B------:R0:W-:Y:S04]  /*3b90*/  STL.64 [R1+0x2e8], R22 ;  /* 0x0002e81601007387 */ /* 0x0001e80000100a00 */
[----:B0-----:R-:W2:Y:S04]  /*3ba0*/  LDL.LU.64 R22, [R1+0x728] ;  /* 0x0007280001167983 */ /* 0x001ea80000300a00 */
[----:B------:R-:W2:Y:S01]  /*3bb0*/  LDL.LU.64 R20, [R1+0x720] ;  /* 0x0007200001147983 */ /* 0x000ea20000300a00 */
[----:B------:R-:W-:-:S02]  /*3bc0*/  IMAD.MOV.U32 R24, RZ, RZ, R2 ;  /* 0x000000ffff187224 */ /* 0x000fc400078e0002 */
[----:B------:R-:W-:-:S07]  /*3bd0*/  IMAD.MOV.U32 R25, RZ, RZ, R0 ;  /* 0x000000ffff197224 */ /* 0x000fce00078e0000 */
[----:B--2---:R-:W-:-:S15]  /*3be0*/  HMMA.16816.F32.BF16 R4, R20, R24, R4 ;  /* 0x000000181404723c */ /* 0x004fde0000041804 */
[----:B------:R-:W-:-:S04]  /*3bf0*/  NOP ;  /* 0x0000000000007918 */ /* 0x000fc80000000000 */
[----:B------:R-:W-:Y:S04]  /*3c00*/  STL.64 [R1+0x100], R4 ;  /* 0x0001000401007387 */ /* 0x000fe80000100a00 */
[----:B------:R0:W-:Y:S04]  /*3c10*/  STL.64 [R1+0x108], R6 ;  /* 0x0001080601007387 */ /* 0x0001e80000100a00 */
[----:B0-----:R-:W2:Y:S04]  /*3c20*/  LDL.LU.64 R6, [R1+0x718] ;  /* 0x0007180001067983 */ /* 0x001ea80000300a00 */
[----:B------:R-:W2:Y:S04]  /*3c30*/  LDL.LU.64 R4, [R1+0x710] ;  /* 0x0007100001047983 */ /* 0x000ea80000300a00 */
[----:B------:R-:W-:Y:S04]  /*3c40*/  STL.64 [R1+0x708], R22 ;  /* 0x0007081601007387 */ /* 0x000fe80000100a00 */
[----:B------:R0:W-:Y:S04]  /*3c50*/  STL.64 [R1+0x700], R20 ;  /* 0x0007001401007387 */ /* 0x0001e80000100a00 */
[----:B0-----:R-:W4:Y:S04]  /*3c60*/  LDL.LU.64 R20, [R1+0xf0] ;  /* 0x0000f00001147983 */ /* 0x001f280000300a00 */
[----:B------:R-:W4:Y:S04]  /*3c70*/  LDL.LU.64 R22, [R1+0xf8] ;  /* 0x0000f80001167983 */ /* 0x000f280000300a00 */
[----:B------:R-:W-:Y:S04]  /*3c80*/  STL.64 [R1+0x6f0], R18 ;  /* 0x0006f01201007387 */ /* 0x000fe80000100a00 */
[----:B------:R-:W-:Y:S01]  /*3c90*/  STL.64 [R1+0x6e8], R16 ;  /* 0x0006e81001007387 */ /* 0x000fe20000100a00 */
[-C--:B--2---:R-:W-:Y:S08]  /*3ca0*/  HMMA.16816.F32.BF16 R4, R8, R24.reuse, R4 ;  /* 0x000000180804723c */ /* 0x084ff00000041804 */
[----:B----4-:R-:W-:-:S15]  /*3cb0*/  HMMA.16816.F32.BF16 R20, R16, R24, R20 ;  /* 0x000000181014723c */ /* 0x010fde0000041814 */
[----:B------:R-:W-:-:S04]  /*3cc0*/  NOP ;  /* 0x0000000000007918 */ /* 0x000fc80000000000 */
[----:B------:R0:W-:Y:S04]  /*3cd0*/  STL.64 [R1+0x280], R20 ;  /* 0x0002801401007387 */ /* 0x0001e80000100a00 */
[----:B------:R1:W-:Y:S04]  /*3ce0*/  STL.64 [R1+0x288], R22 ;  /* 0x0002881601007387 */ /* 0x0003e80000100a00 */
[----:B0-----:R-:W2:Y:S04]  /*3cf0*/  LDL.LU.64 R20, [R1+0x80] ;  /* 0x0000800001147983 */ /* 0x001ea80000300a00 */
[----:B-1----:R-:W2:Y:S04]  /*3d00*/  LDL.LU.64 R22, [R1+0x88] ;  /* 0x0000880001167983 */ /* 0x002ea80000300a00 */
[----:B------:R-:W-:Y:S04]  /*3d10*/  STL.64 [R1+0x2a0], R4 ;  /* 0x0002a00401007387 */ /* 0x000fe80000100a00 */
[----:B------:R-:W-:Y:S04]  /*3d20*/  STL.64 [R1+0x2a8], R6 ;  /* 0x0002a80601007387 */ /* 0x000fe80000100a00 */
[----:B------:R-:W4:Y:S04]  /*3d30*/  LDL.LU.64 R16, [R1+0x240] ;  /* 0x0002400001107983 */ /* 0x000f280000300a00 */
[----:B------:R-:W4:Y:S04]  /*3d40*/  LDL.LU.64 R18, [R1+0x248] ;  /* 0x0002480001127983 */ /* 0x000f280000300a00 */
[----:B------:R-:W-:Y:S04]  /*3d50*/  STL.64 [R1+0x6e0], R10 ;  /* 0x0006e00a01007387 */ /* 0x000fe80000100a00 */
[----:B------:R0:W-:Y:S04]  /*3d60*/  STL.64 [R1+0x6d8], R8 ;  /* 0x0006d80801007387 */ /* 0x0001e80000100a00 */
[----:B0-----:R-:W2:Y:S04]  /*3d70*/  LDL.LU.64 R8, [R1+0xe0] ;  /* 0x0000e00001087983 */ /* 0x001ea80000300a00 */
[----:B------:R-:W2:Y:S04]  /*3d80*/  LDL.LU.64 R10, [R1+0xe8] ;  /* 0x0000e800010a7983 */ /* 0x000ea80000300a00 */
[----:B------:R-:W2:Y:S04]  /*3d90*/  LDL.LU.64 R4, [R1+0x60] ;  /* 0x0000600001047983 */ /* 0x000ea80000300a00 */
[----:B------:R-:W2:Y:S04]  /*3da0*/  LDL.LU.64 R6, [R1+0x68] ;  /* 0x0000680001067983 */ /* 0x000ea80000300a00 */
[----:B--2---:R-:W-:Y:S04]  /*3db0*/  STL.64 [R1+0x698], R6 ;  /* 0x0006980601007387 */ /* 0x004fe80000100a00 */
[----:B------:R0:W-:Y:S04]  /*3dc0*/  STL.64 [R1+0x690], R4 ;  /* 0x0006900401007387 */ /* 0x0001e80000100a00 */
[----:B0-----:R-:W2:Y:S04]  /*3dd0*/  LDL.LU.64 R4, [R1+0x110] ;  /* 0x0001100001047983 */ /* 0x001ea80000300a00 */
[----:B------:R-:W2:Y:S04]  /*3de0*/  LDL.LU.64 R6, [R1+0x118] ;  /* 0x0001180001067983 */ /* 0x000ea80000300a00 */
[----:B--2---:R-:W-:Y:S04]  /*3df0*/  STL.64 [R1+0x6a8], R6 ;  /* 0x0006a80601007387 */ /* 0x004fe80000100a00 */
[----:B------:R0:W-:Y:S04]  /*3e00*/  STL.64 [R1+0x6a0], R4 ;  /* 0x0006a00401007387 */ /* 0x0001e80000100a00 */
[----:B0-----:R-:W2:Y:S04]  /*3e10*/  LDL.LU.64 R4, [R1+0x230] ;  /* 0x0002300001047983 */ /* 0x001ea80000300a00 */
[----:B------:R-:W2:Y:S01]  /*3e20*/  LDL.LU.64 R6, [R1+0x238] ;  /* 0x0002380001067983 */ /* 0x000ea20000300a00 */
[----:B------:R-:W-:Y:S03]  /*3e30*/  HMMA.16816.F32.BF16 R24, R12, R24, R20 ;  /* 0x000000180c18723c */ /* 0x000fe60000041814 */
[----:B--2---:R-:W-:Y:S04]  /*3e40*/  STL.64 [R1+0x6c0], R6 ;  /* 0x0006c00601007387 */ /* 0x004fe80000100a00 */
[----:B------:R0:W-:Y:S04]  /*3e50*/  STL.64 [R1+0x6b8], R4 ;  /* 0x0006b80401007387 */ /* 0x0001e80000100a00 */
[----:B0-----:R-:W2:Y:S04]  /*3e60*/  LDL.LU.64 R4, [R1+0x70] ;  /* 0x0000700001047983 */ /* 0x001ea80000300a00 */
[----:B------:R-:W2:Y:S04]  /*3e70*/  LDL.LU.64 R6, [R1+0x78] ;  /* 0x0000780001067983 */ /* 0x000ea80000300a00 */
[----:B--2---:R-:W-:Y:S04]  /*3e80*/  STL.64 [R1+0x6d0], R6 ;  /* 0x0006d00601007387 */ /* 0x004fe80000100a00 */
[----:B------:R0:W-:Y:S04]  /*3e90*/  STL.64 [R1+0x6c8], R4 ;  /* 0x0006c80401007387 */ /* 0x0001e80000100a00 */
[----:B0-----:R-:W2:Y:S04]  /*3ea0*/  LDL.LU.64 R4, [R1+0xb0] ;  /* 0x0000b00001047983 */ /* 0x001ea80000300a00 */
[----:B------:R-:W2:Y:S04]  /*3eb0*/  LDL.LU.64 R6, [R1+0xb8] ;  /* 0x0000b80001067983 */ /* 0x000ea80000300a00 */
[----:B------:R-:W4:Y:S04]  /*3ec0*/  LDL.LU.64 R22, [R1+0x708] ;  /* 0x0007080001167983 */ /* 0x000f280000300a00 */
[----:B------:R-:W4:Y:S04]  /*3ed0*/  LDL.LU.64 R20, [R1+0x700] ;  /* 0x0007000001147983 */ /* 0x000f280000300a00 */
[----:B------:R0:W-:Y:S04]  /*3ee0*/  STL.64 [R1+0x2d0], R24 ;  /* 0x0002d01801007387 */ /* 0x0001e80000100a00 */
[----:B------:R-:W-:Y:S04]  /*3ef0*/  STL.64 [R1+0x2d8], R26 ;  /* 0x0002d81a01007387 */ /* 0x000fe80000100a00 */
[----:B0-----:R-:W4:Y:S02]  /*3f00*/  LDL.LU.64 R24, [R1+0x6f8] ;  /* 0x0006f80001187983 */ /* 0x001f240000300a00 */
[----:B----4-:R-:W-:-:S15]  /*3f10*/  HMMA.16816.F32.BF16 R16, R20, R24, R16 ;  /* 0x000000181410723c */ /* 0x010fde0000041810 */
[----:B------:R-:W-:-:S04]  /*3f20*/  NOP ;  /* 0x0000000000007918 */ /* 0x000fc80000000000 */
[----:B------:R-:W-:Y:S04]  /*3f30*/  STL.64 [R1+0xf0], R16 ;  /* 0x0000f01001007387 */ /* 0x000fe80000100a00 */
[----:B------:R0:W-:Y:S04]  /*3f40*/  STL.64 [R1+0xf8], R18 ;  /* 0x0000f81201007387 */ /* 0x0001e80000100a00 */
[----:B0-----:R-:W4:Y:S04]  /*3f50*/  LDL.LU.64 R18, [R1+0x6f0] ;  /* 0x0006f00001127983 */ /* 0x001f280000300a00 */
[----:B------:R-:W4:Y:S02]  /*3f60*/  LDL.LU.64 R16, [R1+0x6e8] ;  /* 0x0006e80001107983 */ /* 0x000f240000300a00 */
[----:B----4-:R-:W-:-:S15]  /*3f70*/  HMMA.16816.F32.BF16 R8, R16, R24, R8 ;  /* 0x000000181008723c */ /* 0x010fde0000041808 */
[----:B------:R-:W-:-:S04]  /*3f80*/  NOP ;  /* 0x0000000000007918 */ /* 0x000fc80000000000 */
[----:B------:R-:W-:Y:S04]  /*3f90*/  STL.64 [R1+0x1e0], R8 ;  /* 0x0001e00801007387 */ /* 0x000fe80000100a00 */
[----:B------:R0:W-:Y:S04]  /*3fa0*/  STL.64 [R1+0x1e8], R10 ;  /* 0x0001e80a01007387 */ /* 0x0001e80000100a00 */
[----:B0-----:R-:W2:Y:S04]  /*3fb0*/  LDL.LU.64 R10, [R1+0x6e0] ;  /* 0x0006e000010a7983 */ /* 0x001ea80000300a00 */
[----:B------:R-:W2:Y:S02]  /*3fc0*/  LDL.LU.64 R8, [R1+0x6d8] ;  /* 0x0006d80001087983 */ /* 0x000ea40000300a00 */
[----:B--2---:R-:W-:-:S15]  /*3fd0*/  HMMA.16816.F32.BF16 R4, R8, R24, R4 ;  /* 0x000000180804723c */ /* 0x004fde0000041804 */
[----:B------:R-:W-:-:S04]  /*3fe0*/  NOP ;  /* 0x0000000000007918 */ /* 0x000fc80000000000 */
[----:B------:R-:W-:Y:S04]  /*3ff0*/  STL.64 [R1+0x270], R4 ;  /* 0x0002700401007387 */ /* 0x000fe80000100a00 */
[----:B------:R0:W-:Y:S04]  /*4000*/  STL.64 [R1+0x278], R6 ;  /* 0x0002780601007387 */ /* 0x0001e80000100a00 */
[----:B0-----:R-:W2:Y:S04]  /*4010*/  LDL.LU.64 R6, [R1+0x6d0] ;  /* 0x0006d00001067983 */ /* 0x001ea80000300a00 */
[----:B------:R-:W2:Y:S02]  /*4020*/  LDL.LU.64 R4, [R1+0x6c8] ;  /* 0x0006c80001047983 */ /* 0x000ea40000300a00 */
[----:B--2---:R-:W-:Y:S02]  /*4030*/  HMMA.16816.F32.BF16 R24, R12, R24, R4 ;  /* 0x000000180c18723c */ /* 0x004fe40000041804 */
[----:B------:R-:W2:Y:S04]  /*4040*/  LDL.LU.64 R6, [R1+0x6c0] ;  /* 0x0006c00001067983 */ /* 0x000ea80000300a00 */
[----:B------:R-:W2:-:S13]  /*4050*/  LDL.LU.64 R4, [R1+0x6b8] ;  /* 0x0006b80001047983 */ /* 0x000e9a0000300a00 */
[----:B------:R0:W-:Y:S04]  /*4060*/  STL.64 [R1+0x2c0], R24 ;  /* 0x0002c01801007387 */ /* 0x0001e80000100a00 */
[----:B------:R-:W-:Y:S04]  /*4070*/  STL.64 [R1+0x2c8], R26 ;  /* 0x0002c81a01007387 */ /* 0x000fe80000100a00 */
[----:B0-----:R-:W2:Y:S02]  /*4080*/  LDL.LU.64 R24, [R1+0x6b0] ;  /* 0x0006b00001187983 */ /* 0x001ea40000300a00 */
[----:B--2---:R-:W-:-:S15]  /*4090*/  HMMA.16816.F32.BF16 R4, R20, R24, R4 ;  /* 0x000000181404723c */ /* 0x004fde0000041804 */
        /* <DEDUP_REMOVED lines=16> */
[----:B------:R0:W-:Y:S01]  /*41a0*/  STL.64 [R1+0x628], R8 ;  /* 0x0006280801007387 */ /* 0x0001e20000100a00 */
[----:B----4-:R-:W-:-:S15]  /*41b0*/  HMMA.16816.F32.BF16 R16, R8, R24, R16 ;  /* 0x000000180810723c */ /* 0x010fde0000041810 */
[----:B------:R-:W-:-:S04]  /*41c0*/  NOP ;  /* 0x0000000000007918 */ /* 0x000fc80000000000 */
[----:B------:R1:W-:Y:S04]  /*41d0*/  STL.64 [R1+0x250], R16 ;  /* 0x0002501001007387 */ /* 0x0003e80000100a00 */
[----:B------:R4:W-:Y:S04]  /*41e0*/  STL.64 [R1+0x258], R18 ;  /* 0x0002581201007387 */ /* 0x0009e80000100a00 */
[----:B0-----:R-:W3:Y:S04]  /*41f0*/  LDL.LU.64 R8, [R1+0x1b0] ;  /* 0x0001b00001087983 */ /* 0x001ee80000300a00 */
[----:B------:R-:W3:Y:S01]  /*4200*/  LDL.LU.64 R10, [R1+0x1b8] ;  /* 0x0001b800010a7983 */ /* 0x000ee20000300a00 */
[----:B--2---:R-:W-:Y:S03]  /*4210*/  HMMA.16816.F32.BF16 R4, R12, R24, R4 ;  /* 0x000000180c04723c */ /* 0x004fe60000041804 */
[----:B------:R-:W-:Y:S04]  /*4220*/  LDSM.16.M88.4 R24, [R28+0x9800] ;  /* 0x009800001c18783b */ /* 0x000fe80000000200 */
[----:B---3--:R-:W-:Y:S04]  /*4230*/  STL.64 [R1+0x640], R10 ;  /* 0x0006400a01007387 */ /* 0x008fe80000100a00 */
[----:B------:R-:W-:Y:S04]  /*4240*/  STL.64 [R1+0x638], R8 ;  /* 0x0006380801007387 */ /* 0x000fe80000100a00 */
[----:B-1----:R-:W2:Y:S04]  /*4250*/  LDL.LU.64 R16, [R1+0x1f0] ;  /* 0x0001f00001107983 */ /* 0x002ea80000300a00 */
[----:B----4-:R-:W3:Y:S04]  /*4260*/  LDL.LU.64 R18, [R1+0x1f8] ;  /* 0x0001f80001127983 */ /* 0x010ee80000300a00 */
[----:B------:R-:W-:Y:S04]  /*4270*/  STL.64 [R1+0x2b0], R4 ;  /* 0x0002b00401007387 */ /* 0x000fe80000100a00 */
[----:B------:R-:W-:Y:S04]  /*4280*/  STL.64 [R1+0x2b8], R6 ;  /* 0x0002b80601007387 */ /* 0x000fe80000100a00 */
[----:B------:R-:W0:Y:S04]  /*4290*/  LDSM.16.M88.4 R8, [R28+0x9000] ;  /* 0x009000001c08783b */ /* 0x000e280000000200 */
[----:B------:R-:W-:Y:S04]  /*42a0*/  LDSM.16.M88.4 R4, [R28+0x9c00] ;  /* 0x009c00001c04783b */ /* 0x000fe80000000200 */
[----:B---3--:R-:W-:Y:S04]  /*42b0*/  STL.64 [R1+0x668], R18 ;  /* 0x0006681201007387 */ /* 0x008fe80000100a00 */
[----:B--2---:R1:W-:Y:S04]  /*42c0*/  STL.64 [R1+0x660], R16 ;  /* 0x0006601001007387 */ /* 0x0043e80000100a00 */
[----:B-1----:R-:W2:Y:S04]  /*42d0*/  LDL.LU.64 R16, [R1+0x200] ;  /* 0x0002000001107983 */ /* 0x002ea80000300a00 */
[----:B------:R-:W3:Y:S04]  /*42e0*/  LDL.LU.64 R18, [R1+0x208] ;  /* 0x0002080001127983 */ /* 0x000ee80000300a00 */
[----:B---3--:R-:W-:Y:S04]  /*42f0*/  STL.64 [R1+0x678], R18 ;  /* 0x0006781201007387 */ /* 0x008fe80000100a00 */
[----:B--2---:R1:W-:Y:S04]  /*4300*/  STL.64 [R1+0x670], R16 ;  /* 0x0006701001007387 */ /* 0x0043e80000100a00 */
[----:B-1----:R-:W2:Y:S04]  /*4310*/  LDL.LU.64 R16, [R1+0x210] ;  /* 0x0002100001107983 */ /* 0x002ea80000300a00 */
[----:B------:R-:W3:Y:S04]  /*4320*/  LDL.LU.64 R18, [R1+0x218] ;  /* 0x0002180001127983 */ /* 0x000ee80000300a00 */
[----:B---3--:R-:W-:Y:S04]  /*4330*/  STL.64 [R1+0x688], R18 ;  /* 0x0006881201007387 */ /* 0x008fe80000100a00 */
[----:B--2---:R1:W-:Y:S04]  /*4340*/  STL.64 [R1+0x680], R16 ;  /* 0x0006801001007387 */ /* 0x0043e80000100a00 */
[----:B-1----:R-:W2:Y:S04]  /*4350*/  LDL.LU.64 R16, [R1+0x220] ;  /* 0x0002200001107983 */ /* 0x002ea80000300a00 */
[----:B------:R-:W2:Y:S04]  /*4360*/  LDL.LU.64 R18, [R1+0x228] ;  /* 0x0002280001127983 */ /* 0x000ea80000300a00 */
[----:B------:R-:W-:Y:S04]  /*4370*/  STL.64 [R1+0x5e8], R14 ;  /* 0x0005e80e01007387 */ /* 0x000fe80000100a00 */
[----:B------:R-:W-:Y:S04]  /*4380*/  STL.64 [R1+0x5e0], R12 ;  /* 0x0005e00c01007387 */ /* 0x000fe80000100a00 */
[----:B------:R-:W1:Y:S04]  /*4390*/  LDSM.16.M88.4 R12, [R28+0x9400] ;  /* 0x009400001c0c783b */ /* 0x000e680000000200 */
[----:B0-----:R-:W-:Y:S04]  /*43a0*/  STL.64 [R1+0x18], R10 ;  /* 0x0000180a01007387 */ /* 0x001fe80000100a00 */
[----:B------:R-:W-:Y:S04]  /*43b0*/  STL [R1+0x40c], R28 ;  /* 0x00040c1c01007387 */ /* 0x000fe80000100800 */
[----:B-1----:R-:W-:Y:S04]  /*43c0*/  STL.64 [R1], R12 ;  /* 0x0000000c01007387 */ /* 0x002fe80000100a00 */
[----:B------:R-:W-:Y:S01]  /*43d0*/  STL.64 [R1+0x8], R14 ;  /* 0x0000080e01007387 */ /* 0x000fe20000100a00 */
        /* <DEDUP_REMOVED lines=12> */
[----:B------:R0:W-:Y:S04]  /*44a0*/  STL.64 [R1+0x648], R12 ;  /* 0x0006480c01007387 */ /* 0x0001e80000100a00 */
[----:B0-----:R-:W3:Y:S04]  /*44b0*/  LDL.LU.64 R12, [R1+0x1d0] ;  /* 0x0001d000010c7983 */ /* 0x001ee80000300a00 */
[----:B------:R-:W3:Y:S01]  /*44c0*/  LDL.LU.64 R14, [R1+0x1d8] ;  /* 0x0001d800010e7983 */ /* 0x000ee20000300a00 */
[----:B--2---:R-:W-:-:S15]  /*44d0*/  HMMA.16816.F32.BF16 R16, R20, R24, R16 ;  /* 0x000000181410723c */ /* 0x004fde0000041810 */
[----:B------:R-:W-:-:S04]  /*44e0*/  NOP ;  /* 0x0000000000007918 */ /* 0x000fc80000000000 */
[----:B------:R-:W-:Y:S04]  /*44f0*/  STL.64 [R1+0xb0], R16 ;  /* 0x0000b01001007387 */ /* 0x000fe80000100a00 */
[----:B------:R0:W-:Y:S04]  /*4500*/  STL.64 [R1+0xb8], R18 ;  /* 0x0000b81201007387 */ /* 0x0001e80000100a00 */
[----:B0-----:R-:W2:Y:S04]  /*4510*/  LDL.LU.64 R18, [R1+0x668] ;  /* 0x0006680001127983 */ /* 0x001ea80000300a00 */
[----:B------:R-:W2:Y:S02]  /*4520*/  LDL.LU.64 R16, [R1+0x660] ;  /* 0x0006600001107983 */ /* 0x000ea40000300a00 */
[----:B--2---:R-:W-:Y:S02]  /*4530*/  HMMA.16816.F32.BF16 R20, R20, R4, R16 ;  /* 0x000000041414723c */ /* 0x004fe40000041810 */
[----:B------:R-:W3:Y:S04]  /*4540*/  LDL.LU.64 R18, [R1+0x658] ;  /* 0x0006580001127983 */ /* 0x000ee80000300a00 */
[----:B------:R-:W3:Y:S01]  /*4550*/  LDL.LU.64 R16, [R1+0x650] ;  /* 0x0006500001107983 */ /* 0x000ee20000300a00 */
[----:B------:R-:W-:-:S02]  /*4560*/  IMAD.MOV.U32 R2, RZ, RZ, R8 ;  /* 0x000000ffff027224 */ /* 0x000fc400078e0008 */
[----:B------:R-:W-:-:S10]  /*4570*/  IMAD.MOV.U32 R0, RZ, RZ, R9 ;  /* 0x000000ffff007224 */ /* 0x000fd400078e0009 */
[----:B------:R0:W-:Y:S04]  /*4580*/  STL.64 [R1+0xa0], R20 ;  /* 0x0000a01401007387 */ /* 0x0001e80000100a00 */
[----:B------:R1:W-:Y:S04]  /*4590*/  STL.64 [R1+0xa8], R22 ;  /* 0x0000a81601007387 */ /* 0x0003e80000100a00 */
[----:B0-----:R-:W2:Y:S04]  /*45a0*/  LDL.LU.64 R20, [R1+0x1c0] ;  /* 0x0001c00001147983 */ /* 0x001ea80000300a00 */
[----:B-1----:R-:W2:Y:S01]  /*45b0*/  LDL.LU.64 R22, [R1+0x1c8] ;  /* 0x0001c80001167983 */ /* 0x002ea20000300a00 */
[----:B---3--:R-:W-:-:S15]  /*45c0*/  HMMA.16816.F32.BF16 R12, R16, R8, R12 ;  /* 0x00000008100c723c */ /* 0x008fde000004180c */
[----:B------:R-:W-:-:S04]  /*45d0*/  NOP ;  /* 0x0000000000007918 */ /* 0x000fc80000000000 */
[----:B------:R0:W-:Y:S04]  /*45e0*/  STL.64 [R1+0x90], R12 ;  /* 0x0000900c01007387 */ /* 0x0001e80000100a00 */
[----:B------:R1:W-:Y:S04]  /*45f0*/  STL.64 [R1+0x98], R14 ;  /* 0x0000980e01007387 */ /* 0x0003e80000100a00 */
[----:B0-----:R-:W2:Y:S04]  /*4600*/  LDL.LU.64 R12, [R1+0x648] ;  /* 0x00064800010c7983 */ /* 0x001ea80000300a00 */
[----:B------:R-:W1:Y:S04]  /*4610*/  LDL.LU.64 R10, [R1+0x640] ;  /* 0x00064000010a7983 */ /* 0x000e680000300a00 */
[----:B------:R-:W1:Y:S01]  /*4620*/  LDL.LU.64 R8, [R1+0x638] ;  /* 0x0006380001087983 */ /* 0x000e620000300a00 */
[C---:B--2---:R-:W-:Y:S08]  /*4630*/  HMMA.16816.F32.BF16 R20, R16.reuse, R12, R20 ;  /* 0x0000000c1014723c */ /* 0x044ff00000041814 */
[C---:B-1----:R-:W-:Y:S01]  /*4640*/  HMMA.16816.F32.BF16 R12, R16.reuse, R24, R8 ;  /* 0x00000018100c723c */ /* 0x042fe20000041808 */
[----:B------:R-:W2:Y:S10]  /*4650*/  LDL.LU.64 R8, [R1+0x1a0] ;  /* 0x0001a00001087983 */ /* 0x000eb40000300a00 */
[----:B------:R-:W-:Y:S04]  /*4660*/  STL.64 [R1+0x80], R20 ;  /* 0x0000801401007387 */ /* 0x000fe80000100a00 */
[----:B------:R-:W-:Y:S04]  /*4670*/  STL.64 [R1+0x88], R22 ;  /* 0x0000881601007387 */ /* 0x000fe80000100a00 */
[----:B------:R-:W2:Y:S04]  /*4680*/  LDL.LU.64 R10, [R1+0x1a8] ;  /* 0x0001a800010a7983 */ /* 0x000ea80000300a00 */
[----:B------:R-:W-:Y:S04]  /*4690*/  STL.64 [R1+0x70], R12 ;  /* 0x0000700c01007387 */ /* 0x000fe80000100a00 */
[----:B------:R-:W-:Y:S04]  /*46a0*/  STL.64 [R1+0x78], R14 ;  /* 0x0000780e01007387 */ /* 0x000fe80000100a00 */
[----:B------:R-:W-:Y:S04]  /*46b0*/  STL.64 [R1+0x608], R26 ;  /* 0x0006081a01007387 */ /* 0x000fe80000100a00 */
[----:B------:R0:W-:Y:S04]  /*46c0*/  STL.64 [R1+0x600], R24 ;  /* 0x0006001801007387 */ /* 0x0001e80000100a00 */
[----:B0-----:R-:W3:Y:S04]  /*46d0*/  LDL.LU.64 R24, [R1] ;  /* 0x0000000001187983 */ /* 0x001ee80000300a00 */
[----:B---3--:R0:W-:Y:S04]  /*46e0*/  STL.64 [R1+0x620], R24 ;  /* 0x0006201801007387 */ /* 0x0081e80000100a00 */
[----:B0-----:R-:W3:Y:S04]  /*46f0*/  LDL.LU.64 R24, [R1+0x190] ;  /* 0x0001900001187983 */ /* 0x001ee80000300a00 */
[----:B------:R-:W3:Y:S04]  /*4700*/  LDL.LU.64 R26, [R1+0x198] ;  /* 0x00019800011a7983 */ /* 0x000ee80000300a00 */
[----:B------:R-:W4:Y:S04]  /*4710*/  LDL.LU.64 R12, [R1+0x120] ;  /* 0x00012000010c7983 */ /* 0x000f280000300a00 */
[----:B------:R-:W2:Y:S04]  /*4720*/  LDL.LU.64 R14, [R1+0x128] ;  /* 0x00012800010e7983 */ /* 0x000ea80000300a00 */
[----:B--2---:R-:W-:Y:S04]  /*4730*/  STL.64 [R1+0x5f8], R14 ;  /* 0x0005f80e01007387 */ /* 0x004fe80000100a00 */
[----:B----4-:R0:W-:Y:S04]  /*4740*/  STL.64 [R1+0x5f0], R12 ;  /* 0x0005f00c01007387 */ /* 0x0101e80000100a00 */
[----:B0-----:R-:W2:Y:S04]  /*4750*/  LDL.LU.64 R12, [R1+0x160] ;  /* 0x00016000010c7983 */ /* 0x001ea80000300a00 */
[----:B------:R-:W4:Y:S04]  /*4760*/  LDL.LU.64 R14, [R1+0x168] ;  /* 0x00016800010e7983 */ /* 0x000f280000300a00 */
[----:B----4-:R-:W-:Y:S04]  /*4770*/  STL.64 [R1+0x618], R14 ;  /* 0x0006180e01007387 */ /* 0x010fe80000100a00 */
[----:B--2---:R0:W-:Y:S04]  /*4780*/  STL.64 [R1+0x610], R12 ;  /* 0x0006100c01007387 */ /* 0x0041e80000100a00 */
[----:B0-----:R-:W2:Y:S04]  /*4790*/  LDL.LU.64 R12, [R1+0x180] ;  /* 0x00018000010c7983 */ /* 0x001ea80000300a00 */
[----:B------:R-:W2:Y:S04]  /*47a0*/  LDL.LU.64 R14, [R1+0x188] ;  /* 0x00018800010e7983 */ /* 0x000ea80000300a00 */
[----:B------:R-:W4:Y:S04]  /*47b0*/  LDL.LU.64 R20, [R1+0x130] ;  /* 0x0001300001147983 */ /* 0x000f280000300a00 */
[----:B------:R-:W2:Y:S01]  /*47c0*/  LDL.LU.64 R22, [R1+0x138] ;  /* 0x0001380001167983 */ /* 0x000ea20000300a00 */
[----:B------:R-:W-:Y:S03]  /*47d0*/  HMMA.16816.F32.BF16 R16, R16, R4, R8 ;  /* 0x000000041010723c */ /* 0x000fe60000041808 */
[----:B--2---:R-:W-:Y:S04]  /*47e0*/  STL.64 [R1+0x5b8], R22 ;  /* 0x0005b81601007387 */ /* 0x004fe80000100a00 */
[----:B----4-:R0:W-:Y:S04]  /*47f0*/  STL.64 [R1+0x5b0], R20 ;  /* 0x0005b01401007387 */ /* 0x0101e80000100a00 */
[----:B0-----:R-:W2:Y:S04]  /*4800*/  LDL.LU.64 R20, [R1+0x150] ;  /* 0x0001500001147983 */ /* 0x001ea80000300a00 */
[----:B------:R-:W4:Y:S04]  /*4810*/  LDL.LU.64 R22, [R1+0x158] ;  /* 0x0001580001167983 */ /* 0x000f280000300a00 */
[----:B----4-:R-:W-:Y:S04]  /*4820*/  STL.64 [R1+0x5c8], R22 ;  /* 0x0005c81601007387 */ /* 0x010fe80000100a00 */
[----:B--2---:R-:W-:Y:S04]  /*4830*/  STL.64 [R1+0x5c0], R20 ;  /* 0x0005c01401007387 */ /* 0x004fe80000100a00 */
[----:B------:R-:W3:Y:S04]  /*4840*/  LDL.LU.64 R10, [R1+0x630] ;  /* 0x00063000010a7983 */ /* 0x000ee80000300a00 */
[----:B------:R-:W3:Y:S04]  /*4850*/  LDL.LU.64 R8, [R1+0x628] ;  /* 0x0006280001087983 */ /* 0x000ee80000300a00 */
[----:B------:R0:W-:Y:S04]  /*4860*/  STL.64 [R1+0x60], R16 ;  /* 0x0000601001007387 */ /* 0x0001e80000100a00 */
[----:B------:R1:W-:Y:S04]  /*4870*/  STL.64 [R1+0x68], R18 ;  /* 0x0000681201007387 */ /* 0x0003e80000100a00 */
[----:B0-----:R-:W2:Y:S04]  /*4880*/  LDL.LU.64 R16, [R1+0x140] ;  /* 0x0001400001107983 */ /* 0x001ea80000300a00 */
[----:B-1----:R-:W4:Y:S01]  /*4890*/  LDL.LU.64 R18, [R1+0x148] ;  /* 0x0001480001127983 */ /* 0x002f220000300a00 */
[----:B------:R-:W-:-:S02]  /*48a0*/  IMAD.MOV.U32 R20, RZ, RZ, R2 ;  /* 0x000000ffff147224 */ /* 0x000fc400078e0002 */
[----:B------:R-:W-:-:S07]  /*48b0*/  IMAD.MOV.U32 R21, RZ, RZ, R0 ;  /* 0x000000ffff157224 */ /* 0x000fce00078e0000 */
[C---:B---3--:R-:W-:Y:S01]  /*48c0*/  HMMA.16816.F32.BF16 R24, R8.reuse, R20, R24 ;  /* 0x000000140818723c */ /* 0x048fe20000041818 */
[----:B----4-:R-:W-:Y:S04]  /*48d0*/  STL.64 [R1+0x5d8], R18 ;  /* 0x0005d81201007387 */ /* 0x010fe80000100a00 */
[----:B--2---:R0:W-:Y:S04]  /*48e0*/  STL.64 [R1+0x5d0], R16 ;  /* 0x0005d01001007387 */ /* 0x0041e80000100a00 */
[----:B0-----:R-:W2:Y:S04]  /*48f0*/  LDL.LU.64 R16, [R1+0x170] ;  /* 0x0001700001107983 */ /* 0x001ea80000300a00 */
[----:B------:R-:W2:Y:S06]  /*4900*/  LDL.LU.64 R18, [R1+0x178] ;  /* 0x0001780001127983 */ /* 0x000eac0000300a00 */
[----:B------:R0:W-:Y:S04]  /*4910*/  STL.64 [R1+0x190], R24 ;  /* 0x0001901801007387 */ /* 0x0001e80000100a00 */
[----:B------:R-:W-:Y:S04]  /*4920*/  STL.64 [R1+0x198], R26 ;  /* 0x0001981a01007387 */ /* 0x000fe80000100a00 */
[----:B0-----:R-:W3:Y:S02]  /*4930*/  LDL.LU.64 R24, [R1+0x620] ;  /* 0x0006200001187983 */ /* 0x001ee40000300a00 */
[----:B---3--:R-:W-:Y:S01]  /*4940*/  HMMA.16816.F32.BF16 R12, R8, R24, R12 ;  /* 0x00000018080c723c */ /* 0x008fe2000004180c */
[----:B------:R-:W-:-:S02]  /*4950*/  IMAD.MOV.U32 R2, RZ, RZ, R24 ;  /* 0x000000ffff027224 */ /* 0x000fc400078e0018 */
[----:B------:R-:W-:-:S15]  /*4960*/  IMAD.MOV.U32 R0, RZ, RZ, R25 ;  /* 0x000000ffff007224 */ /* 0x000fde00078e0019 */
[----:B------:R-:W-:Y:S01]  /*4970*/  NOP ;  /* 0x0000000000007918 */ /* 0x000fe20000000000 */
[----:B------:R-:W-:Y:S04]  /*4980*/  STL.64 [R1+0x180], R12 ;  /* 0x0001800c01007387 */ /* 0x000fe80000100a00 */
[----:B------:R0:W-:Y:S04]  /*4990*/  STL.64 [R1+0x188], R14 ;  /* 0x0001880e01007387 */ /* 0x0001e80000100a00 */
[----:B0-----:R-:W3:Y:S04]  /*49a0*/  LDL.LU.64 R14, [R1+0x618] ;  /* 0x00061800010e7983 */ /* 0x001ee80000300a00 */
[----:B------:R-:W3:Y:S04]  /*49b0*/  LDL.LU.64 R12, [R1+0x610] ;  /* 0x00061000010c7983 */ /* 0x000ee80000300a00 */
[----:B------:R-:W4:Y:S04]  /*49c0*/  LDL.LU.64 R26, [R1+0x608] ;  /* 0x00060800011a7983 */ /* 0x000f280000300a00 */
[----:B------:R-:W3:Y:S02]  /*49d0*/  LDL.LU.64 R24, [R1+0x600] ;  /* 0x0006000001187983 */ /* 0x000ee40000300a00 */
[----:B---3--:R-:W-:-:S15]  /*49e0*/  HMMA.16816.F32.BF16 R12, R8, R24, R12 ;  /* 0x00000018080c723c */ /* 0x008fde000004180c */
[----:B------:R-:W-:-:S04]  /*49f0*/  NOP ;  /* 0x0000000000007918 */ /* 0x000fc80000000000 */
[----:B------:R-:W-:Y:S04]  /*4a00*/  STL.64 [R1+0x160], R12 ;  /* 0x0001600c01007387 */ /* 0x000fe80000100a00 */
[----:B------:R0:W-:Y:S04]  /*4a10*/  STL.64 [R1+0x168], R14 ;  /* 0x0001680e01007387 */ /* 0x0001e80000100a00 */
[----:B0-----:R-:W3:Y:S04]  /*4a20*/  LDL.LU.64 R14, [R1+0x5f8] ;  /* 0x0005f800010e7983 */ /* 0x001ee80000300a00 */
[----:B------:R-:W3:Y:S02]  /*4a30*/  LDL.LU.64 R12, [R1+0x5f0] ;  /* 0x0005f000010c7983 */ /* 0x000ee40000300a00 */
[----:B---3--:R-:W-:Y:S02]  /*4a40*/  HMMA.16816.F32.BF16 R8, R8, R4, R12 ;  /* 0x000000040808723c */ /* 0x008fe4000004180c */
[----:B------:R-:W2:Y:S04]  /*4a50*/  LDL.LU.64 R14, [R1+0x5e8] ;  /* 0x0005e800010e7983 */ /* 0x000ea80000300a00 */
[----:B------:R-:W2:-:S13]  /*4a60*/  LDL.LU.64 R12, [R1+0x5e0] ;  /* 0x0005e000010c7983 */ /* 0x000e9a0000300a00 */
[----:B------:R-:W-:Y:S04]  /*4a70*/  STL.64 [R1+0x120], R8 ;  /* 0x0001200801007387 */ /* 0x000fe80000100a00 */
[----:B------:R-:W-:Y:S01]  /*4a80*/  STL.64 [R1+0x128], R10 ;  /* 0x0001280a01007387 */ /* 0x000fe20000100a00 */
[----:B--2---:R-:W-:Y:S03]  /*4a90*/  HMMA.16816.F32.BF16 R20, R12, R20, R16 ;  /* 0x000000140c14723c */ /* 0x004fe60000041810 */
[----:B------:R-:W2:Y:S04]  /*4aa0*/  LDL.LU.64 R18, [R1+0x5d8] ;  /* 0x0005d80001127983 */ /* 0x000ea80000300a00 */
[----:B------:R-:W2:-:S12]  /*4ab0*/  LDL.LU.64 R16, [R1+0x5d0] ;  /* 0x0005d00001107983 */ /* 0x000e980000300a00 */
[----:B------:R-:W-:Y:S04]  /*4ac0*/  STL.64 [R1+0x170], R20 ;  /* 0x0001701401007387 */ /* 0x000fe80000100a00 */
[----:B------:R0:W-:Y:S04]  /*4ad0*/  STL.64 [R1+0x178], R22 ;  /* 0x0001781601007387 */ /* 0x0001e80000100a00 */
[----:B0-----:R-:W3:Y:S04]  /*4ae0*/  LDL.LU.64 R22, [R1+0x5c8] ;  /* 0x0005c80001167983 */ /* 0x001ee80000300a00 */
[----:B------:R-:W3:Y:S01]  /*4af0*/  LDL.LU.64 R20, [R1+0x5c0] ;  /* 0x0005c00001147983 */ /* 0x000ee20000300a00 */
[----:B------:R-:W-:-:S02]  /*4b00*/  IMAD.MOV.U32 R8, RZ, RZ, R2 ;  /* 0x000000ffff087224 */ /* 0x000fc400078e0002 */
[----:B------:R-:W-:-:S07]  /*4b10*/  IMAD.MOV.U32 R9, RZ, RZ, R0 ;  /* 0x000000ffff097224 */ /* 0x000fce00078e0000 */
[----:B---3--:R-:W-:Y:S01]  /*4b20*/  HMMA.16816.F32.BF16 R8, R12, R8, R20 ;  /* 0x000000080c08723c */ /* 0x008fe20000041814 */
[----:B------:R-:W3:Y:S04]  /*4b30*/  LDL.LU.64 R22, [R1+0x5b8] ;  /* 0x0005b80001167983 */ /* 0x000ee80000300a00 */
[----:B------:R-:W3:-:S14]  /*4b40*/  LDL.LU.64 R20, [R1+0x5b0] ;  /* 0x0005b00001147983 */ /* 0x000edc0000300a00 */
[----:B------:R-:W-:Y:S04]  /*4b50*/  STL.64 [R1+0x150], R8 ;  /* 0x0001500801007387 */ /* 0x000fe80000100a00 */
[----:B------:R2:W-:Y:S02]  /*4b60*/  STL.64 [R1+0x158], R10 ;  /* 0x0001580a01007387 */ /* 0x0005e40000100a00 */
[----:B--2---:R-:W-:Y:S02]  /*4b70*/  HMMA.16816.F32.BF16 R8, R12, R24, R16 ;  /* 0x000000180c08723c */ /* 0x004fe40000041810 */
[----:B----4-:R-:W-:-:S15]  /*4b80*/  STL.64 [R1+0x550], R26 ;  /* 0x0005501a01007387 */ /* 0x010fde0000100a00 */
[----:B------:R-:W-:Y:S02]  /*4b90*/  NOP ;  /* 0x0000000000007918 */ /* 0x000fe40000000000 */
[----:B------:R-:W-:Y:S02]  /*4ba0*/  IMAD.MOV.U32 R2, RZ, RZ, R9 ;  /* 0x000000ffff027224 */ /* 0x000fe400078e0009 */
[----:B------:R-:W-:-:S03]  /*4bb0*/  IMAD.MOV.U32 R28, RZ, RZ, R8 ;  /* 0x000000ffff1c7224 */ /* 0x000fc600078e0008 */
[----:B------:R-:W-:Y:S04]  /*4bc0*/  STL [R1+0x434], R2 ;  /* 0x0004340201007387 */ /* 0x000fe80000100800 */
[----:B------:R-:W-:Y:S04]  /*4bd0*/  STL [R1+0x430], R28 ;  /* 0x0004301c01007387 */ /* 0x000fe80000100800 */
[----:B------:R-:W-:Y:S01]  /*4be0*/  STL.64 [R1+0x548], R6 ;  /* 0x0005480601007387 */ /* 0x000fe20000100a00 */
[----:B---3--:R-:W-:Y:S03]  /*4bf0*/  HMMA.16816.F32.BF16 R16, R12, R4, R20 ;  /* 0x000000040c10723c */ /* 0x008fe60000041814 */
[----:B------:R-:W0:Y:S04]  /*4c00*/  LDSM.16.MT88.4 R12, [R29+0x4100] ;  /* 0x004100001d0c783b */ /* 0x000e280000004200 */
[----:B------:R-:W-:-:S12]  /*4c10*/  LDSM.16.MT88.4 R20, [R29+0x4300] ;  /* 0x004300001d14783b */ /* 0x000fd80000004200 */
[----:B------:R-:W-:Y:S04]  /*4c20*/  STL.64 [R1+0x130], R16 ;  /* 0x0001301001007387 */ /* 0x000fe80000100a00 */
[----:B------:R-:W-:Y:S04]  /*4c30*/  STL.64 [R1+0x138], R18 ;  /* 0x0001381201007387 */ /* 0x000fe80000100a00 */
[----:B------:R-:W1:Y:S04]  /*4c40*/  LDSM.16.MT88.4 R16, [R29+0x4200] ;  /* 0x004200001d10783b */ /* 0x000e680000004200 */
[----:B0-----:R-:W-:Y:S04]  /*4c50*/  STL.64 [R1+0x540], R14 ;  /* 0x0005400e01007387 */ /* 0x001fe80000100a00 */
[----:B------:R-:W-:Y:S04]  /*4c60*/  STL.64 [R1+0x538], R12 ;  /* 0x0005380c01007387 */ /* 0x000fe80000100a00 */
[----:B-1----:R0:W-:Y:S04]  /*4c70*/  STL.64 [R1+0x4b0], R18 ;  /* 0x0004b01201007387 */ /* 0x0021e80000100a00 */
[----:B------:R-:W-:Y:S04]  /*4c80*/  STL.64 [R1+0x4a8], R16 ;  /* 0x0004a81001007387 */ /* 0x000fe80000100a00 */
[----:B0-----:R-:W2:Y:S04]  /*4c90*/  LDL R18, [R1+0x8] ;  /* 0x0000080001127983 */ /* 0x001ea80000100800 */
[----:B------:R-:W2:Y:S04]  /*4ca0*/  LDL R19, [R1+0xc] ;  /* 0x00000c0001137983 */ /* 0x000ea80000100800 */
[----:B--2---:R-:W-:Y:S04]  /*4cb0*/  STL.64 [R1+0x558], R18 ;  /* 0x0005581201007387 */ /* 0x004fe80000100a00 */
[----:B------:R-:W-:Y:S04]  /*4cc0*/  STL.64 [R1+0x428], R22 ;  /* 0x0004281601007387 */ /* 0x000fe80000100a00 */
[----:B------:R0:W-:Y:S04]  /*4cd0*/  STL.64 [R1+0x420], R20 ;  /* 0x0004201401007387 */ /* 0x0001e80000100a00 */
[----:B0-----:R-:W2:Y:S04]  /*4ce0*/  LDL.LU R20, [R1+0x60] ;  /* 0x0000600001147983 */ /* 0x001ea80000300800 */
[----:B------:R-:W2:Y:S04]  /*4cf0*/  LDL.LU R21, [R1+0x64] ;  /* 0x0000640001157983 */ /* 0x000ea80000300800 */
[----:B------:R-:W3:Y:S04]  /*4d00*/  LDL.LU R22, [R1+0x68] ;  /* 0x0000680001167983 */ /* 0x000ee80000300800 */
[----:B------:R-:W3:Y:S04]  /*4d10*/  LDL.LU R23, [R1+0x6c] ;  /* 0x00006c0001177983 */ /* 0x000ee80000300800 */
[----:B---3--:R-:W-:Y:S04]  /*4d20*/  STL.64 [R1+0x4c0], R22 ;  /* 0x0004c01601007387 */ /* 0x008fe80000100a00 */
[----:B--2---:R0:W-:Y:S04]  /*4d30*/  STL.64 [R1+0x4b8], R20 ;  /* 0x0004b81401007387 */ /* 0x0041e80000100a00 */
[----:B0-----:R-:W2:Y:S04]  /*4d40*/  LDL.LU R20, [R1+0x80] ;  /* 0x0000800001147983 */ /* 0x001ea80000300800 */
[----:B------:R-:W2:Y:S04]  /*4d50*/  LDL.LU R21, [R1+0x84] ;  /* 0x0000840001157983 */ /* 0x000ea80000300800 */
[----:B------:R-:W3:Y:S04]  /*4d60*/  LDL.LU R22, [R1+0x88] ;  /* 0x0000880001167983 */ /* 0x000ee80000300800 */
[----:B------:R-:W3:Y:S04]  /*4d70*/  LDL.LU R23, [R1+0x8c] ;  /* 0x00008c0001177983 */ /* 0x000ee80000300800 */
[----:B------:R-:W4:Y:S04]  /*4d80*/  LDL.LU R12, [R1+0xe0] ;  /* 0x0000e000010c7983 */ /* 0x000f280000300800 */
[----:B------:R-:W4:Y:S04]  /*4d90*/  LDL.LU R13, [R1+0xe4] ;  /* 0x0000e400010d7983 */ /* 0x000f280000300800 */
[----:B------:R-:W2:Y:S04]  /*4da0*/  LDL.LU R14, [R1+0xe8] ;  /* 0x0000e800010e7983 */ /* 0x000ea80000300800 */
[----:B------:R-:W2:Y:S04]  /*4db0*/  LDL.LU R15, [R1+0xec] ;  /* 0x0000ec00010f7983 */ /* 0x000ea80000300800 */
[----:B------:R-:W2:Y:S04]  /*4dc0*/  LDL.LU R4, [R1+0xf0] ;  /* 0x0000f00001047983 */ /* 0x000ea80000300800 */
[----:B------:R-:W2:Y:S04]  /*4dd0*/  LDL.LU R5, [R1+0xf4] ;  /* 0x0000f40001057983 */ /* 0x000ea80000300800 */
[----:B------:R-:W2:Y:S04]  /*4de0*/  LDL.LU R6, [R1+0xf8] ;  /* 0x0000f80001067983 */ /* 0x000ea80000300800 */
[----:B------:R-:W2:Y:S04]  /*4df0*/  LDL.LU R7, [R1+0xfc] ;  /* 0x0000fc0001077983 */ /* 0x000ea80000300800 */
[----:B--2---:R0:W-:Y:S04]  /*4e00*/  STL.64 [R1+0x588], R6 ;  /* 0x0005880601007387 */ /* 0x0041e80000100a00 */
[----:B------:R-:W-:Y:S04]  /*4e10*/  STL.64 [R1+0x580], R4 ;  /* 0x0005800401007387 */ /* 0x000fe80000100a00 */
[----:B0-----:R-:W2:Y:S04]  /*4e20*/  LDL.64 R6, [R1+0x48] ;  /* 0x0000480001067983 */ /* 0x001ea80000100a00 */
[----:B--2---:R0:W-:Y:S04]  /*4e30*/  STL.64 [R1+0x598], R6 ;  /* 0x0005980601007387 */ /* 0x0041e80000100a00 */
[----:B0-----:R-:W2:Y:S04]  /*4e40*/  LDL.64 R6, [R1+0x58] ;  /* 0x0000580001067983 */ /* 0x001ea80000100a00 */
[----:B------:R0:W-:Y:S04]  /*4e50*/  STL.64 [R1+0x578], R14 ;  /* 0x0005780e01007387 */ /* 0x0001e80000100a00 */
[----:B----4-:R1:W-:Y:S04]  /*4e60*/  STL.64 [R1+0x570], R12 ;  /* 0x0005700c01007387 */ /* 0x0103e80000100a00 */
[----:B0-----:R-:W4:Y:S04]  /*4e70*/  LDL.64 R14, [R1+0x38] ;  /* 0x00003800010e7983 */ /* 0x001f280000100a00 */
[----:B----4-:R0:W-:Y:S04]  /*4e80*/  STL.64 [R1+0x590], R14 ;  /* 0x0005900e01007387 */ /* 0x0101e80000100a00 */
[----:B-1----:R-:W4:Y:S04]  /*4e90*/  LDL.LU R12, [R1+0x100] ;  /* 0x00010000010c7983 */ /* 0x002f280000300800 */
[----:B------:R-:W4:Y:S04]  /*4ea0*/  LDL.LU R13, [R1+0x104] ;  /* 0x00010400010d7983 */ /* 0x000f280000300800 */
[----:B0-----:R-:W2:Y:S04]  /*4eb0*/  LDL.LU R14, [R1+0x108] ;  /* 0x00010800010e7983 */ /* 0x001ea80000300800 */
[----:B------:R-:W2:Y:S04]  /*4ec0*/  LDL.LU R15, [R1+0x10c] ;  /* 0x00010c00010f7983 */ /* 0x000ea80000300800 */
[----:B--2---:R-:W-:Y:S04]  /*4ed0*/  STL.64 [R1+0x5a8], R14 ;  /* 0x0005a80e01007387 */ /* 0x004fe80000100a00 */
[----:B----4-:R0:W-:Y:S04]  /*4ee0*/  STL.64 [R1+0x5a0], R12 ;  /* 0x0005a00c01007387 */ /* 0x0101e80000100a00 */
[----:B0-----:R-:W2:Y:S04]  /*4ef0*/  LDL.LU R12, [R1+0x290] ;  /* 0x00029000010c7983 */ /* 0x001ea80000300800 */
[----:B------:R-:W2:Y:S04]  /*4f00*/  LDL.LU R13, [R1+0x294] ;  /* 0x00029400010d7983 */ /* 0x000ea80000300800 */
[----:B------:R-:W2:Y:S04]  /*4f10*/  LDL.LU R14, [R1+0x298] ;  /* 0x00029800010e7983 */ /* 0x000ea80000300800 */
[----:B------:R-:W2:Y:S04]  /*4f20*/  LDL.LU R15, [R1+0x29c] ;  /* 0x00029c00010f7983 */ /* 0x000ea80000300800 */
[----:B------:R-:W4:Y:S04]  /*4f30*/  LDL.LU R24, [R1+0xc0] ;  /* 0x0000c00001187983 */ /* 0x000f280000300800 */
[----:B------:R-:W4:Y:S04]  /*4f40*/  LDL.LU R25, [R1+0xc4] ;  /* 0x0000c40001197983 */ /* 0x000f280000300800 */
[----:B------:R-:W2:Y:S04]  /*4f50*/  LDL.LU R26, [R1+0xc8] ;  /* 0x0000c800011a7983 */ /* 0x000ea80000300800 */
[----:B------:R-:W2:Y:S01]  /*4f60*/  LDL.LU R27, [R1+0xcc] ;  /* 0x0000cc00011b7983 */ /* 0x000ea20000300800 */
[----:B------:R-:W-:-:S02]  /*4f70*/  IMAD.MOV.U32 R3, RZ, RZ, R10 ;  /* 0x000000ffff037224 */ /* 0x000fc400078e000a */
[----:B------:R-:W-:Y:S02]  /*4f80*/  IMAD.MOV.U32 R0, RZ, RZ, R11 ;  /* 0x000000ffff007224 */ /* 0x000fe400078e000b */
[----:B------:R-:W0:Y:S04]  /*4f90*/  LDSM.16.MT88.4 R8, [R29+0x4000] ;  /* 0x004000001d08783b */ /* 0x000e280000004200 */
[----:B--2---:R-:W-:Y:S04]  /*4fa0*/  STL.64 [R1+0x568], R26 ;  /* 0x0005681a01007387 */ /* 0x004fe80000100a00 */
[----:B----4-:R1:W-:Y:S04]  /*4fb0*/  STL.64 [R1+0x560], R24 ;  /* 0x0005601801007387 */ /* 0x0103e80000100a00 */
[----:B------:R-:W2:Y:S04]  /*4fc0*/  LDL R18, [R1+0x18] ;  /* 0x0000180001127983 */ /* 0x000ea80000100800 */
[----:B------:R-:W2:Y:S04]  /*4fd0*/  LDL R19, [R1+0x1c] ;  /* 0x00001c0001137983 */ /* 0x000ea80000100800 */
[----:B-1----:R-:W2:Y:S04]  /*4fe0*/  LDL.LU R24, [R1+0xd0] ;  /* 0x0000d00001187983 */ /* 0x002ea80000300800 */
[----:B------:R-:W2:Y:S04]  /*4ff0*/  LDL.LU R25, [R1+0xd4] ;  /* 0x0000d40001197983 */ /* 0x000ea80000300800 */
[----:B------:R-:W2:Y:S04]  /*5000*/  LDL.LU R26, [R1+0xd8] ;  /* 0x0000d800011a7983 */ /* 0x000ea80000300800 */
[----:B------:R-:W2:Y:S04]  /*5010*/  LDL.LU R27, [R1+0xdc] ;  /* 0x0000dc00011b7983 */ /* 0x000ea80000300800 */
[----:B---3--:R-:W-:Y:S04]  /*5020*/  STL.64 [R1+0x4d0], R22 ;  /* 0x0004d01601007387 */ /* 0x008fe80000100a00 */
[----:B------:R1:W-:Y:S04]  /*5030*/  STL.64 [R1+0x4c8], R20 ;  /* 0x0004c81401007387 */ /* 0x0003e80000100a00 */
[----:B-1----:R-:W3:Y:S04]  /*5040*/  LDL.LU R20, [R1+0x90] ;  /* 0x0000900001147983 */ /* 0x002ee80000300800 */
[----:B------:R-:W3:Y:S04]  /*5050*/  LDL.LU R21, [R1+0x94] ;  /* 0x0000940001157983 */ /* 0x000ee80000300800 */
[----:B------:R-:W4:Y:S04]  /*5060*/  LDL.LU R22, [R1+0x98] ;  /* 0x0000980001167983 */ /* 0x000f280000300800 */
[----:B------:R-:W4:Y:S01]  /*5070*/  LDL.LU R23, [R1+0x9c] ;  /* 0x00009c0001177983 */ /* 0x000f220000300800 */
[----:B0-----:R-:W-:Y:S01]  /*5080*/  HMMA.16816.F32.BF16 R12, R8, R6, R12 ;  /* 0x00000006080c723c */ /* 0x001fe2000004180c */
[----:B------:R-:W-:-:S02]  /*5090*/  IMAD.MOV.U32 R16, RZ, RZ, R6 ;  /* 0x000000ffff107224 */ /* 0x000fc400078e0006 */
[----:B------:R-:W-:Y:S01]  /*50a0*/  IMAD.MOV.U32 R2, RZ, RZ, R7 ;  /* 0x000000ffff027224 */ /* 0x000fe200078e0007 */
[----:B----4-:R0:W-:Y:S04]  /*50b0*/  STL.64 [R1+0x4e0], R22 ;  /* 0x0004e01601007387 */ /* 0x0101e80000100a00 */
[----:B---3--:R-:W-:Y:S04]  /*50c0*/  STL.64 [R1+0x4d8], R20 ;  /* 0x0004d81401007387 */ /* 0x008fe80000100a00 */
[----:B0-----:R-:W3:Y:S04]  /*50d0*/  LDL R22, [R1+0x28] ;  /* 0x0000280001167983 */ /* 0x001ee80000100800 */
[----:B------:R-:W3:Y:S04]  /*50e0*/  LDL R23, [R1+0x2c] ;  /* 0x00002c0001177983 */ /* 0x000ee80000100800 */
[----:B------:R-:W-:Y:S04]  /*50f0*/  STL.64 [R1+0x290], R12 ;  /* 0x0002900c01007387 */ /* 0x000fe80000100a00 */
[----:B------:R0:W-:Y:S04]  /*5100*/  STL.64 [R1+0x298], R14 ;  /* 0x0002980e01007387 */ /* 0x0001e80000100a00 */
[----:B0-----:R-:W4:Y:S04]  /*5110*/  LDL.LU.64 R14, [R1+0x5a8] ;  /* 0x0005a800010e7983 */ /* 0x001f280000300a00 */
[----:B------:R-:W4:Y:S04]  /*5120*/  LDL.LU.64 R12, [R1+0x5a0] ;  /* 0x0005a000010c7983 */ /* 0x000f280000300a00 */
[----:B------:R-:W4:Y:S02]  /*5130*/  LDL.LU.64 R6, [R1+0x598] ;  /* 0x0005980001067983 */ /* 0x000f240000300a00 */
[----:B----4-:R-:W-:Y:S01]  /*5140*/  HMMA.16816.F32.BF16 R12, R8, R6, R12 ;  /* 0x00000006080c723c */ /* 0x010fe2000004180c */
[----:B------:R-:W-:-:S02]  /*5150*/  IMAD.MOV.U32 R20, RZ, RZ, R6 ;  /* 0x000000ffff147224 */ /* 0x000fc400078e0006 */
[----:B------:R-:W-:-:S15]  /*5160*/  IMAD.MOV.U32 R17, RZ, RZ, R7 ;  /* 0x000000ffff117224 */ /* 0x000fde00078e0007 */
[----:B------:R-:W-:Y:S01]  /*5170*/  NOP ;  /* 0x0000000000007918 */ /* 0x000fe20000000000 */
[----:B------:R-:W-:Y:S04]  /*5180*/  STL.64 [R1+0x260], R12 ;  /* 0x0002600c01007387 */ /* 0x000fe80000100a00 */
[----:B------:R0:W-:Y:S04]  /*5190*/  STL.64 [R1+0x268], R14 ;  /* 0x0002680e01007387 */ /* 0x0001e80000100a00 */
[----:B0-----:R-:W4:Y:S04]  /*51a0*/  LDL.LU.64 R14, [R1+0x590] ;  /* 0x00059000010e7983 */ /* 0x001f280000300a00 */
[----:B------:R-:W4:Y:S04]  /*51b0*/  LDL.LU.64 R6, [R1+0x588] ;  /* 0x0005880001067983 */ /* 0x000f280000300a00 */
[----:B------:R-:W4:Y:S02]  /*51c0*/  LDL.LU.64 R4, [R1+0x580] ;  /* 0x0005800001047983 */ /* 0x000f240000300a00 */
[----:B----4-:R-:W-:-:S15]  /*51d0*/  HMMA.16816.F32.BF16 R4, R8, R14, R4 ;  /* 0x0000000e0804723c */ /* 0x010fde0000041804 */
[----:B------:R-:W-:-:S04]  /*51e0*/  NOP ;  /* 0x0000000000007918 */ /* 0x000fc80000000000 */
[----:B------:R0:W-:Y:S04]  /*51f0*/  STL.64 [R1+0x240], R4 ;  /* 0x0002400401007387 */ /* 0x0001e80000100a00 */
[----:B------:R-:W-:Y:S01]  /*5200*/  STL.64 [R1+0x248], R6 ;  /* 0x0002480601007387 */ /* 0x000fe20000100a00 */
[----:B0-----:R-:W-:Y:S02]  /*5210*/  IMAD.MOV.U32 R5, RZ, RZ, R14 ;  /* 0x000000ffff057224 */ /* 0x001fe400078e000e */
[----:B------:R-:W-:Y:S02]  /*5220*/  IMAD.MOV.U32 R4, RZ, RZ, R15 ;  /* 0x000000ffff047224 */ /* 0x000fe400078e000f */
[----:B------:R-:W4:Y:S04]  /*5230*/  LDL.LU.64 R14, [R1+0x578] ;  /* 0x00057800010e7983 */ /* 0x000f280000300a00 */
[----:B------:R-:W4:Y:S04]  /*5240*/  LDL.LU.64 R12, [R1+0x570] ;  /* 0x00057000010c7983 */ /* 0x000f280000300a00 */
[----:B---3--:R0:W-:Y:S01]  /*5250*/  STL.64 [R1+0x4f0], R22 ;  /* 0x0004f01601007387 */ /* 0x0081e20000100a00 */
[----:B----4-:R-:W-:Y:S01]  /*5260*/  HMMA.16816.F32.BF16 R12, R8, R22, R12 ;  /* 0x00000016080c723c */ /* 0x010fe2000004180c */
[----:B0-----:R-:W-:-:S02]  /*5270*/  IMAD.MOV.U32 R22, RZ, RZ, R5 ;  /* 0x000000ffff167224 */ /* 0x001fc400078e0005 */
[----:B------:R-:W-:-:S15]  /*5280*/  IMAD.MOV.U32 R23, RZ, RZ, R4 ;  /* 0x000000ffff177224 */ /* 0x000fde00078e0004 */
[----:B------:R-:W-:Y:S01]  /*5290*/  NOP ;  /* 0x0000000000007918 */ /* 0x000fe20000000000 */
[----:B------:R0:W-:Y:S04]  /*52a0*/  STL.64 [R1+0x230], R12 ;  /* 0x0002300c01007387 */ /* 0x0001e80000100a00 */
[----:B------:R1:W-:Y:S04]  /*52b0*/  STL.64 [R1+0x238], R14 ;  /* 0x0002380e01007387 */ /* 0x0003e80000100a00 */
[----:B0-----:R-:W3:Y:S04]  /*52c0*/  LDL.LU R12, [R1+0xa0] ;  /* 0x0000a000010c7983 */ /* 0x001ee80000300800 */
[----:B------:R-:W3:Y:S04]  /*52d0*/  LDL.LU R13, [R1+0xa4] ;  /* 0x0000a400010d7983 */ /* 0x000ee80000300800 */
[----:B-1----:R-:W3:Y:S04]  /*52e0*/  LDL.LU R14, [R1+0xa8] ;  /* 0x0000a800010e7983 */ /* 0x002ee80000300800 */
[----:B------:R-:W3:Y:S04]  /*52f0*/  LDL.LU R15, [R1+0xac] ;  /* 0x0000ac00010f7983 */ /* 0x000ee80000300800 */
[----:B------:R-:W4:Y:S04]  /*5300*/  LDL.LU R4, [R1+0xb0] ;  /* 0x0000b00001047983 */ /* 0x000f280000300800 */
[----:B------:R-:W4:Y:S04]  /*5310*/  LDL.LU R5, [R1+0xb4] ;  /* 0x0000b40001057983 */ /* 0x000f280000300800 */
[----:B------:R-:W4:Y:S04]  /*5320*/  LDL.LU R6, [R1+0xb8] ;  /* 0x0000b80001067983 */ /* 0x000f280000300800 */
[----:B------:R-:W4:Y:S04]  /*5330*/  LDL.LU R7, [R1+0xbc] ;  /* 0x0000bc0001077983 */ /* 0x000f280000300800 */
[----:B------:R0:W-:Y:S02]  /*5340*/  STL.64 [R1+0x508], R22 ;  /* 0x0005081601007387 */ /* 0x0001e40000100a00 */
[----:B0-----:R-:W-:-:S02]  /*5350*/  IMAD.MOV.U32 R22, RZ, RZ, R20 ;  /* 0x000000ffff167224 */ /* 0x001fc400078e0014 */
[----:B------:R-:W-:-:S05]  /*5360*/  IMAD.MOV.U32 R23, RZ, RZ, R17 ;  /* 0x000000ffff177224 */ /* 0x000fca00078e0011 */
[----:B------:R0:W-:Y:S02]  /*5370*/  STL.64 [R1+0x520], R22 ;  /* 0x0005201601007387 */ /* 0x0001e40000100a00 */
[----:B0-----:R-:W-:Y:S02]  /*5380*/  IMAD.MOV.U32 R22, RZ, RZ, R16 ;  /* 0x000000ffff167224 */ /* 0x001fe400078e0010 */
[----:B--2---:R-:W-:Y:S01]  /*5390*/  HMMA.16816.F32.BF16 R16, R8, R18, R24 ;  /* 0x000000120810723c */ /* 0x004fe20000041818 */
[----:B------:R-:W2:Y:S04]  /*53a0*/  LDL.LU.64 R26, [R1+0x568] ;  /* 0x00056800011a7983 */ /* 0x000ea80000300a00 */
[----:B------:R-:W2:-:S14]  /*53b0*/  LDL.LU.64 R24, [R1+0x560] ;  /* 0x0005600001187983 */ /* 0x000e9c0000300a00 */
[----:B------:R-:W-:Y:S04]  /*53c0*/  STL.64 [R1+0x220], R16 ;  /* 0x0002201001007387 */ /* 0x000fe80000100a00 */
[----:B------:R0:W-:Y:S04]  /*53d0*/  STL.64 [R1+0x228], R18 ;  /* 0x0002281201007387 */ /* 0x0001e80000100a00 */
[----:B0-----:R-:W2:Y:S02]  /*53e0*/  LDL.LU.64 R18, [R1+0x558] ;  /* 0x0005580001127983 */ /* 0x001ea40000300a00 */
[----:B--2---:R-:W-:-:S15]  /*53f0*/  HMMA.16816.F32.BF16 R24, R8, R18, R24 ;  /* 0x000000120818723c */ /* 0x004fde0000041818 */
[----:B------:R-:W-:-:S04]  /*5400*/  NOP ;  /* 0x0000000000007918 */ /* 0x000fc80000000000 */
[----:B------:R-:W-:Y:S04]  /*5410*/  STL.64 [R1+0x210], R24 ;  /* 0x0002101801007387 */ /* 0x000fe80000100a00 */
[----:B------:R0:W-:Y:S04]  /*5420*/  STL.64 [R1+0x218], R26 ;  /* 0x0002181a01007387 */ /* 0x0001e80000100a00 */
[----:B0-----:R-:W4:Y:S04]  /*5430*/  LDL.LU.64 R26, [R1+0x550] ;  /* 0x00055000011a7983 */ /* 0x001f280000300a00 */
[----:B------:R0:W-:Y:S04]  /*5440*/  STL.64 [R1+0x4e8], R18 ;  /* 0x0004e81201007387 */ /* 0x0001e80000100a00 */
[----:B------:R-:W2:Y:S04]  /*5450*/  LDL.LU R16, [R1+0x110] ;  /* 0x0001100001107983 */ /* 0x000ea80000300800 */
[----:B------:R-:W2:Y:S04]  /*5460*/  LDL.LU R17, [R1+0x114] ;  /* 0x0001140001117983 */ /* 0x000ea80000300800 */
[----:B0-----:R-:W2:Y:S04]  /*5470*/  LDL.LU R18, [R1+0x118] ;  /* 0x0001180001127983 */ /* 0x001ea80000300800 */
[----:B------:R-:W2:Y:S04]  /*5480*/  LDL.LU R19, [R1+0x11c] ;  /* 0x00011c0001137983 */ /* 0x000ea80000300800 */
[----:B--2---:R-:W-:Y:S04]  /*5490*/  STL.64 [R1+0x500], R18 ;  /* 0x0005001201007387 */ /* 0x004fe80000100a00 */
[----:B------:R0:W-:Y:S04]  /*54a0*/  STL.64 [R1+0x4f8], R16 ;  /* 0x0004f81001007387 */ /* 0x0001e80000100a00 */
[----:B0-----:R-:W2:Y:S04]  /*54b0*/  LDL.LU R16, [R1+0x1e0] ;  /* 0x0001e00001107983 */ /* 0x001ea80000300800 */
[----:B------:R-:W2:Y:S04]  /*54c0*/  LDL.LU R17, [R1+0x1e4] ;  /* 0x0001e40001117983 */ /* 0x000ea80000300800 */
[----:B------:R-:W2:Y:S04]  /*54d0*/  LDL.LU R18, [R1+0x1e8] ;  /* 0x0001e80001127983 */ /* 0x000ea80000300800 */
[----:B------:R-:W2:Y:S01]  /*54e0*/  LDL.LU R19, [R1+0x1ec] ;  /* 0x0001ec0001137983 */ /* 0x000ea20000300800 */
[C---:B----4-:R-:W-:Y:S03]  /*54f0*/  HMMA.16816.F32.BF16 R4, R8.reuse, R26, R4 ;  /* 0x0000001a0804723c */ /* 0x050fe60000041804 */
[----:B--2---:R-:W-:Y:S04]  /*5500*/  STL.64 [R1+0x518], R18 ;  /* 0x0005181201007387 */ /* 0x004fe80000100a00 */
[----:B------:R0:W-:Y:S04]  /*5510*/  STL.64 [R1+0x510], R16 ;  /* 0x0005101001007387 */ /* 0x0001e80000100a00 */
[----:B0-----:R-:W2:Y:S04]  /*5520*/  LDL.LU R16, [R1+0x280] ;  /* 0x0002800001107983 */ /* 0x001ea80000300800 */
[----:B------:R-:W2:Y:S04]  /*5530*/  LDL.LU R17, [R1+0x284] ;  /* 0x0002840001117983 */ /* 0x000ea80000300800 */
[----:B------:R-:W4:Y:S04]  /*5540*/  LDL.LU R18, [R1+0x288] ;  /* 0x0002880001127983 */ /* 0x000f280000300800 */
[----:B------:R-:W4:Y:S04]  /*5550*/  LDL.LU R19, [R1+0x28c] ;  /* 0x00028c0001137983 */ /* 0x000f280000300800 */
[----:B----4-:R-:W-:Y:S04]  /*5560*/  STL.64 [R1+0x530], R18 ;  /* 0x0005301201007387 */ /* 0x010fe80000100a00 */
[----:B--2---:R0:W-:Y:S04]  /*5570*/  STL.64 [R1+0x528], R16 ;  /* 0x0005281001007387 */ /* 0x0041e80000100a00 */
[----:B0-----:R-:W2:Y:S04]  /*5580*/  LDL.LU R16, [R1+0x300] ;  /* 0x0003000001107983 */ /* 0x001ea80000300800 */
[----:B------:R-:W2:Y:S04]  /*5590*/  LDL.LU R17, [R1+0x304] ;  /* 0x0003040001117983 */ /* 0x000ea80000300800 */
[----:B------:R-:W2:Y:S04]  /*55a0*/  LDL.LU R18, [R1+0x308] ;  /* 0x0003080001127983 */ /* 0x000ea80000300800 */
[----:B------:R-:W2:Y:S04]  /*55b0*/  LDL.LU R19, [R1+0x30c] ;  /* 0x00030c0001137983 */ /* 0x000ea80000300800 */
[----:B------:R-:W-:Y:S04]  /*55c0*/  STL.64 [R1+0x200], R4 ;  /* 0x0002000401007387 */ /* 0x000fe80000100a00 */
[----:B------:R0:W-:Y:S04]  /*55d0*/  STL.64 [R1+0x208], R6 ;  /* 0x0002080601007387 */ /* 0x0001e80000100a00 */
[----:B0-----:R-:W3:Y:S01]  /*55e0*/  LDL.LU.64 R6, [R1+0x548] ;  /* 0x0005480001067983 */ /* 0x001ee20000300a00 */
[----:B------:R-:W-:Y:S01]  /*55f0*/  IMAD.MOV.U32 R23, RZ, RZ, R2 ;  /* 0x000000ffff177224 */ /* 0x000fe200078e0002 */
[----:B---3--:R-:W-:Y:S02]  /*5600*/  HMMA.16816.F32.BF16 R8, R8, R6, R12 ;  /* 0x000000060808723c */ /* 0x008fe4000004180c */
[----:B------:R-:W2:Y:S04]  /*5610*/  LDL.LU.64 R14, [R1+0x540] ;  /* 0x00054000010e7983 */ /* 0x000ea80000300a00 */
[----:B------:R-:W2:-:S13]  /*5620*/  LDL.LU.64 R12, [R1+0x538] ;  /* 0x00053800010c7983 */ /* 0x000e9a0000300a00 */
[----:B------:R-:W-:Y:S04]  /*5630*/  STL.64 [R1+0x1f0], R8 ;  /* 0x0001f00801007387 */ /* 0x000fe80000100a00 */
[----:B------:R0:W-:Y:S04]  /*5640*/  STL.64 [R1+0x1f8], R10 ;  /* 0x0001f80a01007387 */ /* 0x0001e80000100a00 */
[----:B0-----:R-:W3:Y:S01]  /*5650*/  LDL.LU.64 R10, [R1+0x18] ;  /* 0x00001800010a7983 */ /* 0x001ee20000300a00 */
[----:B--2---:R-:W-:Y:S03]  /*5660*/  HMMA.16816.F32.BF16 R20, R12, R22, R16 ;  /* 0x000000160c14723c */ /* 0x004fe60000041810 */
[----:B------:R-:W2:Y:S04]  /*5670*/  LDL.LU.64 R18, [R1+0x530] ;  /* 0x0005300001127983 */ /* 0x000ea80000300a00 */
[----:B------:R-:W2:-:S12]  /*5680*/  LDL.LU.64 R16, [R1+0x528] ;  /* 0x0005280001107983 */ /* 0x000e980000300a00 */
[----:B------:R-:W-:Y:S04]  /*5690*/  STL.64 [R1+0x100], R20 ;  /* 0x0001001401007387 */ /* 0x000fe80000100a00 */
[----:B------:R0:W-:Y:S04]  /*56a0*/  STL.64 [R1+0x108], R22 ;  /* 0x0001081601007387 */ /* 0x0001e80000100a00 */
[----:B0-----:R-:W2:Y:S02]  /*56b0*/  LDL.LU.64 R22, [R1+0x520] ;  /* 0x0005200001167983 */ /* 0x001ea40000300a00 */
[----:B--2---:R-:W-:Y:S02]  /*56c0*/  HMMA.16816.F32.BF16 R20, R12, R22, R16 ;  /* 0x000000160c14723c */ /* 0x004fe40000041810 */
[----:B------:R-:W2:Y:S04]  /*56d0*/  LDL.LU.64 R18, [R1+0x518] ;  /* 0x0005180001127983 */ /* 0x000ea80000300a00 */
[----:B------:R-:W2:-:S13]  /*56e0*/  LDL.LU.64 R16, [R1+0x510] ;  /* 0x0005100001107983 */ /* 0x000e9a0000300a00 */
        /* <DEDUP_REMOVED lines=10> */
[----:B------:R-:W2:-:S15]  /*5790*/  LDL.LU.64 R18, [R1+0x4e8] ;  /* 0x0004e80001127983 */ /* 0x000e9e0000300a00 */
[----:B------:R-:W-:Y:S02]  /*57a0*/  NOP ;  /* 0x0000000000007918 */ /* 0x000fe40000000000 */
[----:B------:R-:W-:Y:S04]  /*57b0*/  STL.64 [R1+0x110], R20 ;  /* 0x0001101401007387 */ /* 0x000fe80000100a00 */
[----:B------:R0:W-:Y:S04]  /*57c0*/  STL.64 [R1+0x118], R22 ;  /* 0x0001181601007387 */ /* 0x0001e80000100a00 */
[----:B0-----:R-:W3:Y:S04]  /*57d0*/  LDL.LU.64 R22, [R1+0x4e0] ;  /* 0x0004e00001167983 */ /* 0x001ee80000300a00 */
[----:B------:R-:W3:Y:S02]  /*57e0*/  LDL.LU.64 R20, [R1+0x4d8] ;  /* 0x0004d80001147983 */ /* 0x000ee40000300a00 */
[----:B---3--:R-:W-:-:S15]  /*57f0*/  HMMA.16816.F32.BF16 R20, R12, R10, R20 ;  /* 0x0000000a0c14723c */ /* 0x008fde0000041814 */
[----:B------:R-:W-:-:S04]  /*5800*/  NOP ;  /* 0x0000000000007918 */ /* 0x000fc80000000000 */
[----:B------:R-:W-:Y:S04]  /*5810*/  STL.64 [R1+0x1d0], R20 ;  /* 0x0001d01401007387 */ /* 0x000fe80000100a00 */
[----:B------:R0:W-:Y:S04]  /*5820*/  STL.64 [R1+0x1d8], R22 ;  /* 0x0001d81601007387 */ /* 0x0001e80000100a00 */
[----:B0-----:R-:W2:Y:S04]  /*5830*/  LDL.LU.64 R22, [R1+0x4d0] ;  /* 0x0004d00001167983 */ /* 0x001ea80000300a00 */
[----:B------:R-:W2:Y:S04]  /*5840*/  LDL.LU.64 R20, [R1+0x4c8] ;  /* 0x0004c80001147983 */ /* 0x000ea80000300a00 */
[----:B------:R0:W-:Y:S04]  /*5850*/  STL.64 [R1+0x468], R10 ;  /* 0x0004680a01007387 */ /* 0x0001e80000100a00 */
[----:B------:R-:W3:Y:S04]  /*5860*/  LDL.LU R8, [R1+0x70] ;  /* 0x0000700001087983 */ /* 0x000ee80000300800 */
[----:B------:R-:W3:Y:S04]  /*5870*/  LDL.LU R9, [R1+0x74] ;  /* 0x0000740001097983 */ /* 0x000ee80000300800 */
[----:B0-----:R-:W3:Y:S04]  /*5880*/  LDL.LU R10, [R1+0x78] ;  /* 0x00007800010a7983 */ /* 0x001ee80000300800 */
[----:B------:R-:W3:Y:S01]  /*5890*/  LDL.LU R11, [R1+0x7c] ;  /* 0x00007c00010b7983 */ /* 0x000ee20000300800 */
[C---:B--2---:R-:W-:Y:S03]  /*58a0*/  HMMA.16816.F32.BF16 R16, R12.reuse, R18, R20 ;  /* 0x000000120c10723c */ /* 0x044fe60000041814 */
[----:B------:R-:W2:Y:S04]  /*58b0*/  LDL.LU.64 R22, [R1+0x4c0] ;  /* 0x0004c00001167983 */ /* 0x000ea80000300a00 */
[----:B------:R-:W2:Y:S01]  /*58c0*/  LDL.LU.64 R20, [R1+0x4b8] ;  /* 0x0004b80001147983 */ /* 0x000ea20000300a00 */
[C---:B---3--:R-:W-:Y:S11]  /*58d0*/  HMMA.16816.F32.BF16 R8, R12.reuse, R26, R8 ;  /* 0x0000001a0c08723c */ /* 0x048ff60000041808 */
[----:B------:R-:W-:Y:S04]  /*58e0*/  STL.64 [R1+0x1c0], R16 ;  /* 0x0001c01001007387 */ /* 0x000fe80000100a00 */
[----:B------:R0:W-:Y:S04]  /*58f0*/  STL.64 [R1+0x1c8], R18 ;  /* 0x0001c81201007387 */ /* 0x0001e80000100a00 */
[----:B0-----:R-:W3:Y:S04]  /*5900*/  LDL.LU.64 R18, [R1+0x4b0] ;  /* 0x0004b00001127983 */ /* 0x001ee80000300a00 */
[----:B------:R-:W3:Y:S04]  /*5910*/  LDL.LU.64 R16, [R1+0x4a8] ;  /* 0x0004a80001107983 */ /* 0x000ee80000300a00 */
[----:B------:R-:W-:Y:S04]  /*5920*/  STL.64 [R1+0x488], R26 ;  /* 0x0004881a01007387 */ /* 0x000fe80000100a00 */
[----:B------:R-:W-:Y:S04]  /*5930*/  STL.64 [R1+0x1b0], R8 ;  /* 0x0001b00801007387 */ /* 0x000fe80000100a00 */
[----:B------:R2:W-:Y:S02]  /*5940*/  STL.64 [R1+0x1b8], R10 ;  /* 0x0001b80a01007387 */ /* 0x0005e40000100a00 */
[----:B--2---:R-:W-:Y:S02]  /*5950*/  HMMA.16816.F32.BF16 R8, R12, R6, R20 ;  /* 0x000000060c08723c */ /* 0x004fe40000041814 */
[----:B------:R-:W3:Y:S04]  /*5960*/  LDL.LU.64 R14, [R1+0x58] ;  /* 0x00005800010e7983 */ /* 0x000ee80000300a00 */
[----:B------:R-:W2:-:S13]  /*5970*/  LDL.LU.64 R26, [R1+0x38] ;  /* 0x00003800011a7983 */ /* 0x000e9a0000300a00 */
[----:B------:R-:W-:Y:S04]  /*5980*/  STL.64 [R1+0x1a0], R8 ;  /* 0x0001a00801007387 */ /* 0x000fe80000100a00 */
[----:B------:R-:W-:Y:S04]  /*5990*/  STL.64 [R1+0x1a8], R10 ;  /* 0x0001a80a01007387 */ /* 0x000fe80000100a00 */
[----:B--2---:R0:W-:Y:S04]  /*59a0*/  STL.64 [R1+0x490], R26 ;  /* 0x0004901a01007387 */ /* 0x0041e80000100a00 */
[----:B------:R-:W2:Y:S04]  /*59b0*/  LDL.LU R24, [R1+0x2a0] ;  /* 0x0002a00001187983 */ /* 0x000ea80000300800 */
[----:B------:R-:W2:Y:S04]  /*59c0*/  LDL.LU R25, [R1+0x2a4] ;  /* 0x0002a40001197983 */ /* 0x000ea80000300800 */
[----:B0-----:R-:W4:Y:S04]  /*59d0*/  LDL.LU R26, [R1+0x2a8] ;  /* 0x0002a800011a7983 */ /* 0x001f280000300800 */
[----:B------:R-:W4:Y:S04]  /*59e0*/  LDL.LU R27, [R1+0x2ac] ;  /* 0x0002ac00011b7983 */ /* 0x000f280000300800 */
[----:B----4-:R-:W-:Y:S04]  /*59f0*/  STL.64 [R1+0x4a0], R26 ;  /* 0x0004a01a01007387 */ /* 0x010fe80000100a00 */
[----:B--2---:R0:W-:Y:S04]  /*5a00*/  STL.64 [R1+0x498], R24 ;  /* 0x0004981801007387 */ /* 0x0041e80000100a00 */
[----:B0-----:R-:W3:Y:S04]  /*5a10*/  LDL.LU R24, [R1+0x2f0] ;  /* 0x0002f00001187983 */ /* 0x001ee80000300800 */
[----:B------:R-:W3:Y:S04]  /*5a20*/  LDL.LU R25, [R1+0x2f4] ;  /* 0x0002f40001197983 */ /* 0x000ee80000300800 */
[----:B------:R-:W3:Y:S04]  /*5a30*/  LDL.LU R26, [R1+0x2f8] ;  /* 0x0002f800011a7983 */ /* 0x000ee80000300800 */
[----:B------:R-:W3:Y:S04]  /*5a40*/  LDL.LU R27, [R1+0x2fc] ;  /* 0x0002fc00011b7983 */ /* 0x000ee80000300800 */
[----:B------:R-:W2:Y:S04]  /*5a50*/  LDL.LU.64 R10, [R1+0x28] ;  /* 0x00002800010a7983 */ /* 0x000ea80000300a00 */
[----:B--2---:R0:W-:Y:S04]  /*5a60*/  STL.64 [R1+0x480], R10 ;  /* 0x0004800a01007387 */ /* 0x0041e80000100a00 */
[----:B------:R-:W2:Y:S04]  /*5a70*/  LDL.LU R8, [R1+0x270] ;  /* 0x0002700001087983 */ /* 0x000ea80000300800 */
[----:B------:R-:W2:Y:S04]  /*5a80*/  LDL.LU R9, [R1+0x274] ;  /* 0x0002740001097983 */ /* 0x000ea80000300800 */
[----:B0-----:R-:W2:Y:S04]  /*5a90*/  LDL.LU R10, [R1+0x278] ;  /* 0x00027800010a7983 */ /* 0x001ea80000300800 */
[----:B------:R-:W2:Y:S04]  /*5aa0*/  LDL.LU R11, [R1+0x27c] ;  /* 0x00027c00010b7983 */ /* 0x000ea80000300800 */
[----:B------:R-:W4:Y:S04]  /*5ab0*/  LDL.LU R20, [R1+0x190] ;  /* 0x0001900001147983 */ /* 0x000f280000300800 */
[----:B------:R-:W4:Y:S04]  /*5ac0*/  LDL.LU R21, [R1+0x194] ;  /* 0x0001940001157983 */ /* 0x000f280000300800 */
[----:B------:R-:W2:Y:S04]  /*5ad0*/  LDL.LU R22, [R1+0x198] ;  /* 0x0001980001167983 */ /* 0x000ea80000300800 */
[----:B------:R-:W2:Y:S01]  /*5ae0*/  LDL.LU R23, [R1+0x19c] ;  /* 0x00019c0001177983 */ /* 0x000ea20000300800 */
[----:B---3--:R-:W-:Y:S01]  /*5af0*/  HMMA.16816.F32.BF16 R24, R16, R14, R24 ;  /* 0x0000000e1018723c */ /* 0x008fe20000041818 */
[----:B------:R-:W-:-:S02]  /*5b00*/  IMAD.MOV.U32 R5, RZ, RZ, R14 ;  /* 0x000000ffff057224 */ /* 0x000fc400078e000e */
[----:B------:R-:W-:-:S15]  /*5b10*/  IMAD.MOV.U32 R4, RZ, RZ, R15 ;  /* 0x000000ffff047224 */ /* 0x000fde00078e000f */
[----:B------:R-:W-:Y:S01]  /*5b20*/  NOP ;  /* 0x0000000000007918 */ /* 0x000fe20000000000 */
[----:B------:R-:W-:Y:S02]  /*5b30*/  IMAD.MOV.U32 R13, RZ, RZ, R26 ;  /* 0x000000ffff0d7224 */ /* 0x000fe400078e001a */
[----:B------:R-:W-:Y:S01]  /*5b40*/  IMAD.MOV.U32 R12, RZ, RZ, R24 ;  /* 0x000000ffff0c7224 */ /* 0x000fe200078e0018 */
[----:B--2---:R-:W-:Y:S04]  /*5b50*/  STL.64 [R1+0x478], R22 ;  /* 0x0004781601007387 */ /* 0x004fe80000100a00 */
[----:B----4-:R0:W-:Y:S04]  /*5b60*/  STL.64 [R1+0x470], R20 ;  /* 0x0004701401007387 */ /* 0x0101e80000100a00 */
[----:B0-----:R-:W2:Y:S04]  /*5b70*/  LDL.LU R20, [R1+0x250] ;  /* 0x0002500001147983 */ /* 0x001ea80000300800 */
[----:B------:R-:W2:Y:S04]  /*5b80*/  LDL.LU R21, [R1+0x254] ;  /* 0x0002540001157983 */ /* 0x000ea80000300800 */
[----:B------:R-:W2:Y:S04]  /*5b90*/  LDL.LU R22, [R1+0x258] ;  /* 0x0002580001167983 */ /* 0x000ea80000300800 */
[----:B------:R-:W2:Y:S04]  /*5ba0*/  LDL.LU R23, [R1+0x25c] ;  /* 0x00025c0001177983 */ /* 0x000ea80000300800 */
[----:B------:R-:W-:Y:S04]  /*5bb0*/  STL.64 [R1+0xd0], R24 ;  /* 0x0000d01801007387 */ /* 0x000fe80000100a00 */
[----:B------:R0:W-:Y:S04]  /*5bc0*/  STL.64 [R1+0xd8], R26 ;  /* 0x0000d81a01007387 */ /* 0x0001e80000100a00 */
[----:B0-----:R-:W3:Y:S04]  /*5bd0*/  LDL.LU.64 R26, [R1+0x4a0] ;  /* 0x0004a000011a7983 */ /* 0x001ee80000300a00 */
[----:B------:R-:W3:Y:S04]  /*5be0*/  LDL.LU.64 R24, [R1+0x498] ;  /* 0x0004980001187983 */ /* 0x000ee80000300a00 */
[----:B------:R-:W-:Y:S04]  /*5bf0*/  STL.64 [R1+0x440], R6 ;  /* 0x0004400601007387 */ /* 0x000fe80000100a00 */
[----:B------:R0:W-:Y:S04]  /*5c00*/  STL.64 [R1+0x438], R4 ;  /* 0x0004380401007387 */ /* 0x0001e80000100a00 */
[----:B0-----:R-:W4:Y:S04]  /*5c10*/  LDL.LU R4, [R1+0x160] ;  /* 0x0001600001047983 */ /* 0x001f280000300800 */
[----:B------:R-:W4:Y:S04]  /*5c20*/  LDL.LU R5, [R1+0x164] ;  /* 0x0001640001057983 */ /* 0x000f280000300800 */
[----:B------:R-:W2:Y:S04]  /*5c30*/  LDL.LU R6, [R1+0x168] ;  /* 0x0001680001067983 */ /* 0x000ea80000300800 */
[----:B------:R-:W2:Y:S04]  /*5c40*/  LDL.LU R7, [R1+0x16c] ;  /* 0x00016c0001077983 */ /* 0x000ea80000300800 */
[----:B--2---:R0:W-:Y:S04]  /*5c50*/  STL.64 [R1+0x450], R6 ;  /* 0x0004500601007387 */ /* 0x0041e80000100a00 */
[----:B----4-:R-:W-:Y:S04]  /*5c60*/  STL.64 [R1+0x448], R4 ;  /* 0x0004480401007387 */ /* 0x010fe80000100a00 */
[----:B0-----:R-:W2:Y:S04]  /*5c70*/  LDL.LU.64 R6, [R1+0x8] ;  /* 0x0000080001067983 */ /* 0x001ea80000300a00 */
[----:B------:R-:W-:Y:S04]  /*5c80*/  STL.64 [R1+0x418], R12 ;  /* 0x0004180c01007387 */ /* 0x000fe80000100a00 */
[----:B------:R-:W3:Y:S02]  /*5c90*/  LDL.LU.64 R14, [R1+0x48] ;  /* 0x00004800010e7983 */ /* 0x000ee40000300a00 */
[----:B---3--:R-:W-:-:S15]  /*5ca0*/  HMMA.16816.F32.BF16 R24, R16, R14, R24 ;  /* 0x0000000e1018723c */ /* 0x008fde0000041818 */
[----:B------:R-:W-:-:S04]  /*5cb0*/  NOP ;  /* 0x0000000000007918 */ /* 0x000fc80000000000 */
[----:B------:R-:W-:Y:S04]  /*5cc0*/  STL.64 [R1+0xc0], R24 ;  /* 0x0000c01801007387 */ /* 0x000fe80000100a00 */
[----:B------:R0:W-:Y:S04]  /*5cd0*/  STL.64 [R1+0xc8], R26 ;  /* 0x0000c81a01007387 */ /* 0x0001e80000100a00 */
[----:B0-----:R-:W3:Y:S02]  /*5ce0*/  LDL.LU.64 R26, [R1+0x490] ;  /* 0x00049000011a7983 */ /* 0x001ee40000300a00 */
[----:B---3--:R-:W-:Y:S01]  /*5cf0*/  HMMA.16816.F32.BF16 R8, R16, R26, R8 ;  /* 0x0000001a1008723c */ /* 0x008fe20000041808 */
[----:B------:R-:W-:-:S02]  /*5d00*/  IMAD.MOV.U32 R13, RZ, RZ, R26 ;  /* 0x000000ffff0d7224 */ /* 0x000fc400078e001a */
[----:B------:R-:W-:Y:S02]  /*5d10*/  IMAD.MOV.U32 R12, RZ, RZ, R27 ;  /* 0x000000ffff0c7224 */ /* 0x000fe400078e001b */
[----:B------:R-:W3:-:S14]  /*5d20*/  LDL.LU.64 R26, [R1+0x488] ;  /* 0x00048800011a7983 */ /* 0x000edc0000300a00 */
[----:B------:R-:W-:Y:S01]  /*5d30*/  STL.64 [R1+0xb0], R8 ;  /* 0x0000b00801007387 */ /* 0x000fe20000100a00 */
[----:B------:R-:W-:-:S03]  /*5d40*/  IMAD.MOV.U32 R25, RZ, RZ, R10 ;  /* 0x000000ffff197224 */ /* 0x000fc600078e000a */
[----:B------:R0:W-:Y:S04]  /*5d50*/  STL.64 [R1+0xb8], R10 ;  /* 0x0000b80a01007387 */ /* 0x0001e80000100a00 */
[----:B0-----:R-:W4:Y:S01]  /*5d60*/  LDL.LU.64 R10, [R1+0x480] ;  /* 0x00048000010a7983 */ /* 0x001f220000300a00 */
[----:B------:R-:W-:Y:S02]  /*5d70*/  IMAD.MOV.U32 R24, RZ, RZ, R8 ;  /* 0x000000ffff187224 */ /* 0x000fe400078e0008 */
[----:B------:R-:W-:Y:S02]  /*5d80*/  IMAD.MOV.U32 R2, RZ, RZ, R14 ;  /* 0x000000ffff027224 */ /* 0x000fe400078e000e */
[----:B------:R-:W-:Y:S01]  /*5d90*/  IMAD.MOV.U32 R28, RZ, RZ, R15 ;  /* 0x000000ffff1c7224 */ /* 0x000fe200078e000f */
[----:B---3--:R-:W-:Y:S04]  /*5da0*/  STL.64 [R1+0x460], R26 ;  /* 0x0004601a01007387 */ /* 0x008fe80000100a00 */
[----:B------:R0:W-:Y:S04]  /*5db0*/  STL.64 [R1+0x458], R24 ;  /* 0x0004581801007387 */ /* 0x0001e80000100a00 */
[----:B0-----:R-:W2:Y:S04]  /*5dc0*/  LDL.LU R24, [R1+0x180] ;  /* 0x0001800001187983 */ /* 0x001ea80000300800 */
[----:B------:R-:W2:Y:S04]  /*5dd0*/  LDL.LU R25, [R1+0x184] ;  /* 0x0001840001197983 */ /* 0x000ea80000300800 */
[----:B------:R-:W2:Y:S04]  /*5de0*/  LDL.LU R26, [R1+0x188] ;  /* 0x00018800011a7983 */ /* 0x000ea80000300800 */
[----:B------:R-:W2:Y:S01]  /*5df0*/  LDL.LU R27, [R1+0x18c] ;  /* 0x00018c00011b7983 */ /* 0x000ea20000300800 */
[----:B----4-:R-:W-:Y:S01]  /*5e00*/  HMMA.16816.F32.BF16 R20, R16, R10, R20 ;  /* 0x0000000a1014723c */ /* 0x010fe20000041814 */
[----:B------:R-:W-:-:S02]  /*5e10*/  IMAD.MOV.U32 R15, RZ, RZ, R10 ;  /* 0x000000ffff0f7224 */ /* 0x000fc400078e000a */
[----:B------:R-:W-:-:S15]  /*5e20*/  IMAD.MOV.U32 R14, RZ, RZ, R11 ;  /* 0x000000ffff0e7224 */ /* 0x000fde00078e000b */
[----:B------:R-:W-:Y:S01]  /*5e30*/  NOP ;  /* 0x0000000000007918 */ /* 0x000fe20000000000 */
[----:B------:R-:W-:Y:S04]  /*5e40*/  STL.64 [R1+0xa0], R20 ;  /* 0x0000a01401007387 */ /* 0x000fe80000100a00 */
[----:B------:R0:W-:Y:S04]  /*5e50*/  STL.64 [R1+0xa8], R22 ;  /* 0x0000a81601007387 */ /* 0x0001e80000100a00 */
[----:B0-----:R-:W3:Y:S04]  /*5e60*/  LDL.LU.64 R22, [R1+0x478] ;  /* 0x0004780001167983 */ /* 0x001ee80000300a00 */
[----:B------:R-:W3:Y:S04]  /*5e70*/  LDL.LU.64 R20, [R1+0x470] ;  /* 0x0004700001147983 */ /* 0x000ee80000300a00 */
[----:B------:R-:W3:Y:S01]  /*5e80*/  LDL.LU.64 R10, [R1+0x468] ;  /* 0x00046800010a7983 */ /* 0x000ee20000300a00 */
[C---:B--2---:R-:W-:Y:S08]  /*5e90*/  HMMA.16816.F32.BF16 R24, R16.reuse, R6, R24 ;  /* 0x000000061018723c */ /* 0x044ff00000041818 */
[----:B---3--:R-:W-:-:S15]  /*5ea0*/  HMMA.16816.F32.BF16 R20, R16, R10, R20 ;  /* 0x0000000a1014723c */ /* 0x008fde0000041814 */
[----:B------:R-:W-:-:S04]  /*5eb0*/  NOP ;  /* 0x0000000000007918 */ /* 0x000fc80000000000 */
[----:B------:R-:W-:Y:S04]  /*5ec0*/  STL.64 [R1+0x190], R20 ;  /* 0x0001901401007387 */ /* 0x000fe80000100a00 */
[----:B------:R0:W-:Y:S02]  /*5ed0*/  STL.64 [R1+0x198], R22 ;  /* 0x0001981601007387 */ /* 0x0001e40000100a00 */
[----:B0-----:R-:W-:Y:S02]  /*5ee0*/  IMAD.MOV.U32 R23, RZ, RZ, R10 ;  /* 0x000000ffff177224 */ /* 0x001fe400078e000a */
[----:B------:R-:W-:Y:S02]  /*5ef0*/  IMAD.MOV.U32 R22, RZ, RZ, R11 ;  /* 0x000000ffff167224 */ /* 0x000fe400078e000b */
[----:B------:R-:W2:Y:S01]  /*5f00*/  LDL.LU.64 R10, [R1+0x320] ;  /* 0x00032000010a7983 */ /* 0x000ea20000300a00 */
[----:B------:R-:W-:-:S03]  /*5f10*/  IMAD.MOV.U32 R21, RZ, RZ, R6 ;  /* 0x000000ffff157224 */ /* 0x000fc600078e0006 */
[----:B------:R-:W-:Y:S01]  /*5f20*/  STL.64 [R1+0x180], R24 ;  /* 0x0001801801007387 */ /* 0x000fe20000100a00 */
[----:B------:R-:W-:-:S03]  /*5f30*/  IMAD.MOV.U32 R20, RZ, RZ, R7 ;  /* 0x000000ffff147224 */ /* 0x000fc600078e0007 */
[----:B------:R0:W-:Y:S04]  /*5f40*/  STL.64 [R1+0x188], R26 ;  /* 0x0001881a01007387 */ /* 0x0001e80000100a00 */
[----:B0-----:R-:W3:Y:S04]  /*5f50*/  LDL.LU.64 R26, [R1+0x460] ;  /* 0x00046000011a7983 */ /* 0x001ee80000300a00 */
[----:B------:R-:W4:Y:S04]  /*5f60*/  LDL.LU.64 R24, [R1+0x458] ;  /* 0x0004580001187983 */ /* 0x000f280000300a00 */
[----:B------:R-:W3:Y:S04]  /*5f70*/  LDL.LU.64 R6, [R1+0x450] ;  /* 0x0004500001067983 */ /* 0x000ee80000300a00 */
[----:B------:R-:W3:Y:S02]  /*5f80*/  LDL.LU.64 R4, [R1+0x448] ;  /* 0x0004480001047983 */ /* 0x000ee40000300a00 */
[----:B---3--:R-:W-:-:S15]  /*5f90*/  HMMA.16816.F32.BF16 R4, R16, R26, R4 ;  /* 0x0000001a1004723c */ /* 0x008fde0000041804 */
[----:B------:R-:W-:-:S04]  /*5fa0*/  NOP ;  /* 0x0000000000007918 */ /* 0x000fc80000000000 */
[----:B------:R-:W-:Y:S04]  /*5fb0*/  STL.64 [R1+0x160], R4 ;  /* 0x0001600401007387 */ /* 0x000fe80000100a00 */
[----:B------:R0:W-:Y:S04]  /*5fc0*/  STL.64 [R1+0x168], R6 ;  /* 0x0001680601007387 */ /* 0x0001e80000100a00 */
[----:B0-----:R-:W3:Y:S04]  /*5fd0*/  LDL.LU.64 R6, [R1+0x440] ;  /* 0x0004400001067983 */ /* 0x001ee80000300a00 */
[----:B------:R-:W3:Y:S04]  /*5fe0*/  LDL.LU.64 R4, [R1+0x438] ;  /* 0x0004380001047983 */ /* 0x000ee80000300a00 */
[----:B------:R-:W3:Y:S04]  /*5ff0*/  LDL.LU.64 R8, [R1+0x318] ;  /* 0x0003180001087983 */ /* 0x000ee80000300a00 */
[----:B--2---:R0:W-:Y:S02]  /*6000*/  STL.64 [R1+0x3a8], R10 ;  /* 0x0003a80a01007387 */ /* 0x0041e40000100a00 */
[----:B0-----:R-:W-:-:S02]  /*6010*/  IMAD.MOV.U32 R10, RZ, RZ, R23 ;  /* 0x000000ffff0a7224 */ /* 0x001fc400078e0017 */
[----:B------:R-:W-:Y:S01]  /*6020*/  IMAD.MOV.U32 R11, RZ, RZ, R22 ;  /* 0x000000ffff0b7224 */ /* 0x000fe200078e0016 */
[----:B---3--:R-:W-:Y:S04]  /*6030*/  STL.64 [R1+0x3a0], R8 ;  /* 0x0003a00801007387 */ /* 0x008fe80000100a00 */
[----:B------:R0:W-:Y:S04]  /*6040*/  STL.64 [R1+0x3b8], R10 ;  /* 0x0003b80a01007387 */ /* 0x0001e80000100a00 */
[----:B------:R1:W-:Y:S04]  /*6050*/  STL.64 [R1+0x390], R26 ;  /* 0x0003901a01007387 */ /* 0x0003e80000100a00 */
[----:B----4-:R2:W-:Y:S01]  /*6060*/  STL.64 [R1+0x388], R24 ;  /* 0x0003881801007387 */ /* 0x0105e20000100a00 */
[----:B0-----:R-:W-:-:S02]  /*6070*/  IMAD.MOV.U32 R10, RZ, RZ, R15 ;  /* 0x000000ffff0a7224 */ /* 0x001fc400078e000f */
[----:B------:R-:W-:Y:S02]  /*6080*/  IMAD.MOV.U32 R11, RZ, RZ, R14 ;  /* 0x000000ffff0b7224 */ /* 0x000fe400078e000e */
[----:B-1----:R-:W-:Y:S02]  /*6090*/  IMAD.MOV.U32 R26, RZ, RZ, R21 ;  /* 0x000000ffff1a7224 */ /* 0x002fe400078e0015 */
[----:B------:R-:W-:Y:S01]  /*60a0*/  IMAD.MOV.U32 R27, RZ, RZ, R20 ;  /* 0x000000ffff1b7224 */ /* 0x000fe200078e0014 */
[----:B------:R-:W-:Y:S04]  /*60b0*/  STL.64 [R1+0x3d0], R10 ;  /* 0x0003d00a01007387 */ /* 0x000fe80000100a00 */
[----:B------:R0:W-:Y:S04]  /*60c0*/  STL.64 [R1+0x3b0], R26 ;  /* 0x0003b01a01007387 */ /* 0x0001e80000100a00 */
[----:B--2---:R-:W2:Y:S04]  /*60d0*/  LDL.LU R24, [R1+0x170] ;  /* 0x0001700001187983 */ /* 0x004ea80000300800 */
[----:B------:R-:W2:Y:S04]  /*60e0*/  LDL.LU R25, [R1+0x174] ;  /* 0x0001740001197983 */ /* 0x000ea80000300800 */
[----:B0-----:R-:W3:Y:S04]  /*60f0*/  LDL.LU R26, [R1+0x178] ;  /* 0x00017800011a7983 */ /* 0x001ee80000300800 */
[----:B------:R-:W3:Y:S01]  /*6100*/  LDL.LU R27, [R1+0x17c] ;  /* 0x00017c00011b7983 */ /* 0x000ee20000300800 */
[----:B------:R-:W-:-:S03]  /*6110*/  IMAD.MOV.U32 R10, RZ, RZ, R13 ;  /* 0x000000ffff0a7224 */ /* 0x000fc600078e000d */
[----:B------:R-:W4:Y:S01]  /*6120*/  LDL.LU R20, [R1+0x120] ;  /* 0x0001200001147983 */ /* 0x000f220000300800 */
[----:B------:R-:W-:-:S03]  /*6130*/  IMAD.MOV.U32 R11, RZ, RZ, R12 ;  /* 0x000000ffff0b7224 */ /* 0x000fc600078e000c */
[----:B------:R-:W4:Y:S04]  /*6140*/  LDL.LU R21, [R1+0x124] ;  /* 0x0001240001157983 */ /* 0x000f280000300800 */
[----:B------:R-:W4:Y:S04]  /*6150*/  LDL.LU R22, [R1+0x128] ;  /* 0x0001280001167983 */ /* 0x000f280000300800 */
[----:B------:R-:W4:Y:S04]  /*6160*/  LDL.LU R23, [R1+0x12c] ;  /* 0x00012c0001177983 */ /* 0x000f280000300800 */
[----:B------:R-:W4:Y:S04]  /*6170*/  LDL.LU R12, [R1+0x2e0] ;  /* 0x0002e000010c7983 */ /* 0x000f280000300800 */
[----:B------:R-:W4:Y:S04]  /*6180*/  LDL.LU R13, [R1+0x2e4] ;  /* 0x0002e400010d7983 */ /* 0x000f280000300800 */
[----:B------:R-:W4:Y:S04]  /*6190*/  LDL.LU R14, [R1+0x2e8] ;  /* 0x0002e800010e7983 */ /* 0x000f280000300800 */
[----:B------:R-:W4:Y:S04]  /*61a0*/  LDL.LU R15, [R1+0x2ec] ;  /* 0x0002ec00010f7983 */ /* 0x000f280000300800 */
[----:B------:R0:W-:Y:S02]  /*61b0*/  STL.64 [R1+0x3e8], R10 ;  /* 0x0003e80a01007387 */ /* 0x0001e40000100a00 */
[----:B0-----:R-:W-:-:S02]  /*61c0*/  IMAD.MOV.U32 R10, RZ, RZ, R2 ;  /* 0x000000ffff0a7224 */ /* 0x001fc400078e0002 */
[----:B------:R-:W-:Y:S01]  /*61d0*/  IMAD.MOV.U32 R11, RZ, RZ, R28 ;  /* 0x000000ffff0b7224 */ /* 0x000fe200078e001c */
[----:B------:R-:W4:Y:S04]  /*61e0*/  LDL.LU R2, [R1+0x434] ;  /* 0x0004340001027983 */ /* 0x000f280000300800 */
[----:B------:R-:W4:Y:S04]  /*61f0*/  LDL.LU R28, [R1+0x430] ;  /* 0x00043000011c7983 */ /* 0x000f280000300800 */
[----:B------:R-:W-:Y:S04]  /*6200*/  STL.64 [R1+0x410], R10 ;  /* 0x0004100a01007387 */ /* 0x000fe80000100a00 */
[----:B---3--:R-:W-:Y:S04]  /*6210*/  STL.64 [R1+0x3c8], R26 ;  /* 0x0003c81a01007387 */ /* 0x008fe80000100a00 */
[----:B--2---:R0:W-:Y:S04]  /*6220*/  STL.64 [R1+0x3c0], R24 ;  /* 0x0003c01801007387 */ /* 0x0041e80000100a00 */
        /* <DEDUP_REMOVED lines=9> */
[----:B------:R-:W3:Y:S01]  /*62c0*/  LDL.LU R27, [R1+0x2cc] ;  /* 0x0002cc00011b7983 */ /* 0x000ee20000300800 */
[----:B----4-:R-:W-:Y:S03]  /*62d0*/  HMMA.16816.F32.BF16 R16, R16, R6, R20 ;  /* 0x000000061010723c */ /* 0x010fe60000041814 */
[----:B---3--:R-:W-:Y:S04]  /*62e0*/  STL.64 [R1+0x3f8], R26 ;  /* 0x0003f81a01007387 */ /* 0x008fe80000100a00 */
[----:B--2---:R0:W-:Y:S04]  /*62f0*/  STL.64 [R1+0x3f0], R24 ;  /* 0x0003f01801007387 */ /* 0x0041e80000100a00 */
[----:B0-----:R-:W2:Y:S04]  /*6300*/  LDL.LU R24, [R1+0x2d0] ;  /* 0x0002d00001187983 */ /* 0x001ea80000300800 */
[----:B------:R-:W2:Y:S04]  /*6310*/  LDL.LU R25, [R1+0x2d4] ;  /* 0x0002d40001197983 */ /* 0x000ea80000300800 */
[----:B------:R-:W2:Y:S04]  /*6320*/  LDL.LU R26, [R1+0x2d8] ;  /* 0x0002d800011a7983 */ /* 0x000ea80000300800 */
[----:B------:R-:W2:Y:S04]  /*6330*/  LDL.LU R27, [R1+0x2dc] ;  /* 0x0002dc00011b7983 */ /* 0x000ea80000300800 */
[----:B------:R-:W3:Y:S04]  /*6340*/  LDL.LU.64 R22, [R1+0x428] ;  /* 0x0004280001167983 */ /* 0x000ee80000300a00 */
[----:B------:R-:W3:Y:S01]  /*6350*/  LDL.LU.64 R20, [R1+0x420] ;  /* 0x0004200001147983 */ /* 0x000ee20000300a00 */
[----:B------:R-:W-:-:S02]  /*6360*/  IMAD.MOV.U32 R10, RZ, RZ, R5 ;  /* 0x000000ffff0a7224 */ /* 0x000fc400078e0005 */
[----:B------:R-:W-:Y:S01]  /*6370*/  IMAD.MOV.U32 R11, RZ, RZ, R4 ;  /* 0x000000ffff0b7224 */ /* 0x000fe200078e0004 */
[----:B------:R0:W-:Y:S04]  /*6380*/  STL.64 [R1+0x398], R6 ;  /* 0x0003980601007387 */ /* 0x0001e80000100a00 */
[----:B------:R-:W4:Y:S04]  /*6390*/  LDL.LU R4, [R1+0x150] ;  /* 0x0001500001047983 */ /* 0x000f280000300800 */
[----:B------:R-:W-:Y:S04]  /*63a0*/  STL.64 [R1+0x120], R16 ;  /* 0x0001201001007387 */ /* 0x000fe80000100a00 */
[----:B------:R1:W-:Y:S04]  /*63b0*/  STL.64 [R1+0x128], R18 ;  /* 0x0001281201007387 */ /* 0x0003e80000100a00 */
[----:B------:R-:W4:Y:S04]  /*63c0*/  LDL.LU R5, [R1+0x154] ;  /* 0x0001540001057983 */ /* 0x000f280000300800 */
[----:B0-----:R-:W4:Y:S04]  /*63d0*/  LDL.LU R6, [R1+0x158] ;  /* 0x0001580001067983 */ /* 0x001f280000300800 */
[----:B------:R-:W4:Y:S01]  /*63e0*/  LDL.LU R7, [R1+0x15c] ;  /* 0x00015c0001077983 */ /* 0x000f220000300800 */
[----:B-1----:R-:W0:Y:S03]  /*63f0*/  LDC R19, c[0x0][0x3ac] ;  /* 0x0000eb00ff137b82 */ /* 0x002e260000000800 */
[----:B------:R-:W2:Y:S01]  /*6400*/  LDL.LU.64 R16, [R1+0x330] ;  /* 0x0003300001107983 */ /* 0x000ea20000300a00 */
[----:B---3--:R-:W-:Y:S03]  /*6410*/  HMMA.16816.F32.BF16 R8, R20, R10, R12 ;  /* 0x0000000a1408723c */ /* 0x008fe6000004180c */
[----:B------:R-:W3:-:S15]  /*6420*/  LDL.LU.64 R12, [R1+0x418] ;  /* 0x00041800010c7983 */ /* 0x000ede0000300a00 */
[----:B------:R-:W-:Y:S01]  /*6430*/  NOP ;  /* 0x0000000000007918 */ /* 0x000fe20000000000 */
[----:B------:R-:W-:Y:S01]  /*6440*/  STL.64 [R1+0x90], R8 ;  /* 0x0000900801007387 */ /* 0x000fe20000100a00 */
[----:B------:R-:W-:Y:S02]  /*6450*/  IMAD.MOV.U32 R15, RZ, RZ, R10 ;  /* 0x000000ffff0f7224 */ /* 0x000fe400078e000a */
[----:B------:R-:W-:Y:S01]  /*6460*/  IMAD.MOV.U32 R14, RZ, RZ, R8 ;  /* 0x000000ffff0e7224 */ /* 0x000fe200078e0008 */
[----:B------:R1:W-:Y:S04]  /*6470*/  STL.64 [R1+0x98], R10 ;  /* 0x0000980a01007387 */ /* 0x0003e80000100a00 */
[----:B-1----:R-:W2:Y:S04]  /*6480*/  LDL.LU.64 R10, [R1+0x410] ;  /* 0x00041000010a7983 */ /* 0x002ea80000300a00 */
[----:B------:R-:W-:Y:S04]  /*6490*/  STL.64 [R1+0x358], R14 ;  /* 0x0003580e01007387 */ /* 0x000fe80000100a00 */
[----:B---3--:R1:W-:Y:S04]  /*64a0*/  STL.64 [R1+0x350], R12 ;  /* 0x0003500c01007387 */ /* 0x0083e80000100a00 */
[----:B-1----:R-:W3:Y:S04]  /*64b0*/  LDL.LU R12, [R1+0x130] ;  /* 0x00013000010c7983 */ /* 0x002ee80000300800 */
[----:B------:R-:W3:Y:S04]  /*64c0*/  LDL.LU R13, [R1+0x134] ;  /* 0x00013400010d7983 */ /* 0x000ee80000300800 */
[----:B------:R-:W3:Y:S04]  /*64d0*/  LDL.LU R14, [R1+0x138] ;  /* 0x00013800010e7983 */ /* 0x000ee80000300800 */
[----:B------:R-:W3:Y:S01]  /*64e0*/  LDL.LU R15, [R1+0x13c] ;  /* 0x00013c00010f7983 */ /* 0x000ee20000300800 */
[----:B--2---:R-:W-:Y:S03]  /*64f0*/  HMMA.16816.F32.BF16 R8, R20, R10, R24 ;  /* 0x0000000a1408723c */ /* 0x004fe60000041818 */
[----:B---3--:R1:W-:Y:S04]  /*6500*/  STL.64 [R1+0x370], R14 ;  /* 0x0003700e01007387 */ /* 0x0083e80000100a00 */
[----:B------:R2:W-:Y:S01]  /*6510*/  STL.64 [R1+0x368], R12 ;  /* 0x0003680c01007387 */ /* 0x0005e20000100a00 */
[----:B-1----:R-:W-:-:S02]  /*6520*/  IMAD.MOV.U32 R14, RZ, RZ, R3 ;  /* 0x000000ffff0e7224 */ /* 0x002fc400078e0003 */
[----:B--2---:R-:W-:Y:S02]  /*6530*/  IMAD.MOV.U32 R12, RZ, RZ, R28 ;  /* 0x000000ffff0c7224 */ /* 0x004fe400078e001c */
[----:B------:R2:W5:Y:S01]  /*6540*/  LDL.LU R28, [R1+0x40c] ;  /* 0x00040c00011c7983 */ /* 0x0005620000300800 */
[----:B------:R-:W-:Y:S02]  /*6550*/  IMAD.MOV.U32 R13, RZ, RZ, R2 ;  /* 0x000000ffff0d7224 */ /* 0x000fe400078e0002 */
[----:B------:R-:W-:Y:S01]  /*6560*/  IMAD.MOV.U32 R15, RZ, RZ, R0 ;  /* 0x000000ffff0f7224 */ /* 0x000fe200078e0000 */
[----:B------:R-:W3:Y:S04]  /*6570*/  LDL.LU R2, [R1+0x408] ;  /* 0x0004080001027983 */ /* 0x000ee80000300800 */
[----:B------:R-:W3:Y:S04]  /*6580*/  LDL.LU R3, [R1+0x404] ;  /* 0x0004040001037983 */ /* 0x000ee80000300800 */
[----:B------:R-:W2:Y:S04]  /*6590*/  LDL.LU R0, [R1+0x400] ;  /* 0x0004000001007983 */ /* 0x000ea80000300800 */
[----:B------:R-:W2:Y:S04]  /*65a0*/  LDL.LU.64 R26, [R1+0x3f8] ;  /* 0x0003f800011a7983 */ /* 0x000ea80000300a00 */
[----:B------:R-:W2:Y:S04]  /*65b0*/  LDL.LU.64 R24, [R1+0x3f0] ;  /* 0x0003f00001187983 */ /* 0x000ea80000300a00 */
[----:B------:R-:W-:Y:S04]  /*65c0*/  STL.64 [R1+0x80], R8 ;  /* 0x0000800801007387 */ /* 0x000fe80000100a00 */
[----:B------:R1:W-:Y:S04]  /*65d0*/  STL.64 [R1+0x88], R10 ;  /* 0x0000880a01007387 */ /* 0x0003e80000100a00 */
[----:B-1----:R-:W2:Y:S02]  /*65e0*/  LDL.LU.64 R10, [R1+0x3e8] ;  /* 0x0003e800010a7983 */ /* 0x002ea40000300a00 */
[----:B--2---:R-:W-:Y:S02]  /*65f0*/  HMMA.16816.F32.BF16 R8, R20, R10, R24 ;  /* 0x0000000a1408723c */ /* 0x004fe40000041818 */
[----:B------:R-:W2:Y:S04]  /*6600*/  LDL.LU.64 R26, [R1+0x3e0] ;  /* 0x0003e000011a7983 */ /* 0x000ea80000300a00 */
[----:B------:R-:W2:-:S13]  /*6610*/  LDL.LU.64 R24, [R1+0x3d8] ;  /* 0x0003d80001187983 */ /* 0x000e9a0000300a00 */
        /* <DEDUP_REMOVED lines=10> */
[----:B------:R-:W4:Y:S01]  /*66c0*/  LDL.LU.64 R26, [R1+0x3b0] ;  /* 0x0003b000011a7983 */ /* 0x000f220000300a00 */
[----:B0-----:R-:W-:-:S15]  /*66d0*/  IMAD.SHL.U32 R19, R19, 0x20, RZ ;  /* 0x0000002013137824 */ /* 0x001fde00078e00ff */
[----:B------:R-:W-:Y:S01]  /*66e0*/  NOP ;  /* 0x0000000000007918 */ /* 0x000fe20000000000 */
[----:B------:R-:W-:Y:S04]  /*66f0*/  STL.64 [R1+0x170], R8 ;  /* 0x0001700801007387 */ /* 0x000fe80000100a00 */
[----:B------:R0:W-:Y:S04]  /*6700*/  STL.64 [R1+0x178], R10 ;  /* 0x0001780a01007387 */ /* 0x0001e80000100a00 */
[----:B0-----:R-:W2:Y:S04]  /*6710*/  LDL.LU.64 R10, [R1+0x3a8] ;  /* 0x0003a800010a7983 */ /* 0x001ea80000300a00 */
[----:B------:R-:W2:Y:S01]  /*6720*/  LDL.LU.64 R8, [R1+0x3a0] ;  /* 0x0003a00001087983 */ /* 0x000ea20000300a00 */
[----:B----4-:R-:W-:Y:S03]  /*6730*/  HMMA.16816.F32.BF16 R24, R20, R26, R4 ;  /* 0x0000001a1418723c */ /* 0x010fe60000041804 */
[----:B------:R-:W4:Y:S01]  /*6740*/  LDL.LU.64 R6, [R1+0x398] ;  /* 0x0003980001067983 */ /* 0x000f220000300a00 */
[----:B---3--:R-:W-:-:S15]  /*6750*/  IMAD.WIDE R4, R19, 0x2, R2 ;  /* 0x0000000213047825 */ /* 0x008fde00078e0202 */
[----:B------:R-:W-:Y:S04]  /*6760*/  STL.64 [R1+0x150], R24 ;  /* 0x0001501801007387 */ /* 0x000fe80000100a00 */
[----:B------:R0:W-:Y:S04]  /*6770*/  STL.64 [R1+0x158], R26 ;  /* 0x0001581a01007387 */ /* 0x0001e80000100a00 */
[----:B0-----:R-:W3:Y:S04]  /*6780*/  LDL.LU.64 R26, [R1+0x390] ;  /* 0x00039000011a7983 */ /* 0x001ee80000300a00 */
[----:B------:R0:W5:Y:S04]  /*6790*/  LDL.LU.64 R24, [R1+0x388] ;  /* 0x0003880001187983 */ /* 0x0001680000300a00 */
[----:B------:R-:W3:Y:S01]  /*67a0*/  LDL.LU.64 R2, [R1+0x380] ;  /* 0x0003800001027983 */ /* 0x000ee20000300a00 */
[----:B--2---:R-:W-:-:S05]  /*67b0*/  IMAD.WIDE R8, R19, 0x2, R8 ;  /* 0x0000000213087825 */ /* 0x004fca00078e0208 */
[----:B------:R-:W-:Y:S04]  /*67c0*/  STL [R1+0x25c], R8 ;  /* 0x00025c0801007387 */ /* 0x000fe80000100800 */
[----:B------:R-:W-:Y:S04]  /*67d0*/  STL [R1+0x258], R9 ;  /* 0x0002580901007387 */ /* 0x000fe80000100800 */
[----:B------:R-:W-:Y:S04]  /*67e0*/  STL [R1+0x254], R4 ;  /* 0x0002540401007387 */ /* 0x000fe80000100800 */
[----:B------:R1:W-:Y:S04]  /*67f0*/  STL [R1+0x250], R5 ;  /* 0x0002500501007387 */ /* 0x0003e80000100800 */
[----:B-1----:R-:W2:Y:S01]  /*6800*/  LDL.LU.64 R4, [R1+0x328] ;  /* 0x0003280001047983 */ /* 0x002ea20000300a00 */
[----:B---3--:R-:W-:-:S03]  /*6810*/  IMAD.WIDE R8, R19, 0x2, R2 ;  /* 0x0000000213087825 */ /* 0x008fc600078e0202 */
[----:B------:R-:W3:Y:S01]  /*6820*/  LDL.LU.64 R2, [R1+0x378] ;  /* 0x0003780001027983 */ /* 0x000ee20000300a00 */
[----:B------:R-:W-:-:S15]  /*6830*/  HMMA.16816.F32.BF16 R12, R20, R26, R12 ;  /* 0x0000001a140c723c */ /* 0x000fde000004180c */
[----:B------:R-:W-:-:S04]  /*6840*/  NOP ;  /* 0x0000000000007918 */ /* 0x000fc80000000000 */
[----:B------:R-:W-:Y:S04]  /*6850*/  STL.64 [R1+0x140], R12 ;  /* 0x0001400c01007387 */ /* 0x000fe80000100a00 */
[----:B------:R1:W-:Y:S04]  /*6860*/  STL.64 [R1+0x148], R14 ;  /* 0x0001480e01007387 */ /* 0x0003e80000100a00 */
[----:B-1----:R-:W4:Y:S04]  /*6870*/  LDL.LU.64 R14, [R1+0x370] ;  /* 0x00037000010e7983 */ /* 0x002f280000300a00 */
[----:B------:R-:W4:Y:S01]  /*6880*/  LDL.LU.64 R12, [R1+0x368] ;  /* 0x00036800010c7983 */ /* 0x000f220000300a00 */
[----:B------:R-:W-:-:S03]  /*6890*/  IMAD.WIDE R10, R19, 0x2, R10 ;  /* 0x00000002130a7825 */ /* 0x000fc600078e020a */
[----:B------:R-:W4:Y:S04]  /*68a0*/  LDL.LU.64 R26, [R1+0x338] ;  /* 0x00033800011a7983 */ /* 0x000f280000300a00 */
[----:B------:R-:W-:Y:S04]  /*68b0*/  STL [R1+0x1ec], R10 ;  /* 0x0001ec0a01007387 */ /* 0x000fe80000100800 */
[----:B------:R-:W-:Y:S04]  /*68c0*/  STL [R1+0x1e8], R11 ;  /* 0x0001e80b01007387 */ /* 0x000fe80000100800 */
[----:B------:R-:W-:Y:S04]  /*68d0*/  STL [R1+0x1e4], R8 ;  /* 0x0001e40801007387 */ /* 0x000fe80000100800 */
[----:B------:R3:W-:Y:S02]  /*68e0*/  STL [R1+0x1e0], R9 ;  /* 0x0001e00901007387 */ /* 0x0007e40000100800 */
[----:B---3--:R-:W-:-:S02]  /*68f0*/  IMAD.WIDE R8, R19, 0x2, R2 ;  /* 0x0000000213087825 */ /* 0x008fc400078e0202 */
[----:B------:R-:W3:Y:S02]  /*6900*/  LDL.LU.64 R2, [R1+0x360] ;  /* 0x0003600001027983 */ /* 0x000ee40000300a00 */
[----:B--2---:R-:W-:Y:S01]  /*6910*/  IMAD.WIDE R4, R19, 0x2, R4 ;  /* 0x0000000213047825 */ /* 0x004fe200078e0204 */
[----:B------:R-:W-:-:S04]  /*6920*/  UIADD3 UR6, UPT, UPT, UR6, -0x1, URZ ;  /* 0xffffffff06067890 */ /* 0x000fc8000fffe0ff */
[----:B------:R-:W-:Y:S01]  /*6930*/  STL [R1+0x5c], R4 ;  /* 0x00005c0401007387 */ /* 0x000fe20000100800 */
[----:B------:R-:W-:-:S03]  /*6940*/  UISETP.NE.U32.AND UP0, UPT, UR6, URZ, UPT ;  /* 0x000000ff0600728c */ /* 0x000fc6000bf05070 */
[----:B------:R1:W-:Y:S01]  /*6950*/  STL [R1+0x58], R5 ;  /* 0x0000580501007387 */ /* 0x0003e20000100800 */
[----:B----4-:R-:W-:Y:S01]  /*6960*/  HMMA.16816.F32.BF16 R20, R20, R6, R12 ;  /* 0x000000061414723c */ /* 0x010fe2000004180c */
[C---:B------:R-:W-:Y:S02]  /*6970*/  IMAD.WIDE R6, R19.reuse, 0x2, R16 ;  /* 0x0000000213067825 */ /* 0x040fe400078e0210 */
[----:B------:R0:W5:Y:S01]  /*6980*/  LDL.LU.64 R14, [R1+0x358] ;  /* 0x00035800010e7983 */ /* 0x0001620000300a00 */
[----:B------:R-:W2:Y:S03]  /*6990*/  LDC R16, c[0x0][0x3a8] ;  /* 0x0000ea00ff107b82 */ /* 0x000ea60000000800 */
[----:B------:R0:W5:Y:S01]  /*69a0*/  LDL.LU.64 R12, [R1+0x350] ;  /* 0x00035000010c7983 */ /* 0x0001620000300a00 */
[----:B-1----:R-:W-:-:S04]  /*69b0*/  IMAD.WIDE R4, R19, 0x2, R26 ;  /* 0x0000000213047825 */ /* 0x002fc800078e021a */
[----:B------:R-:W-:-:S07]  /*69c0*/  VIADD R0, R0, 0xffffffe0 ;  /* 0xffffffe000007836 */ /* 0x000fce0000000000 */
[----:B------:R1:W-:Y:S04]  /*69d0*/  STL.64 [R1+0x130], R20 ;  /* 0x0001301401007387 */ /* 0x0003e80000100a00 */
[----:B------:R-:W-:Y:S01]  /*69e0*/  STL.64 [R1+0x138], R22 ;  /* 0x0001381601007387 */ /* 0x000fe20000100a00 */
[----:B--2---:R-:W-:-:S03]  /*69f0*/  IMAD.SHL.U32 R16, R16, 0x20, RZ ;  /* 0x0000002010107824 */ /* 0x004fc600078e00ff */
[----:B------:R-:W-:Y:S04]  /*6a00*/  STL [R1+0x54], R8 ;  /* 0x0000540801007387 */ /* 0x000fe80000100800 */
[----:B------:R-:W-:Y:S04]  /*6a10*/  STL [R1+0x50], R9 ;  /* 0x0000500901007387 */ /* 0x000fe80000100800 */
[----:B------:R-:W-:Y:S01]  /*6a20*/  STL [R1+0x4c], R6 ;  /* 0x00004c0601007387 */ /* 0x000fe20000100800 */
[----:B------:R-:W-:-:S03]  /*6a30*/  IMAD.MOV.U32 R11, RZ, RZ, R22 ;  /* 0x000000ffff0b7224 */ /* 0x000fc600078e0016 */
[----:B------:R-:W-:Y:S01]  /*6a40*/  STL [R1+0x48], R7 ;  /* 0x0000480701007387 */ /* 0x000fe20000100800 */
[----:B------:R-:W-:-:S03]  /*6a50*/  IMAD.MOV.U32 R10, RZ, RZ, R23 ;  /* 0x000000ffff0a7224 */ /* 0x000fc600078e0017 */
[----:B------:R2:W-:Y:S01]  /*6a60*/  STL [R1+0x44], R4 ;  /* 0x0000440401007387 */ /* 0x0005e20000100800 */
[----:B-1----:R-:W-:Y:S02]  /*6a70*/  IMAD.MOV.U32 R21, RZ, RZ, R5 ;  /* 0x000000ffff157224 */ /* 0x002fe400078e0005 */
[----:B---3--:R-:W-:-:S04]  /*6a80*/  IMAD.WIDE R2, R16, 0x2, R2 ;  /* 0x0000000210027825 */ /* 0x008fc800078e0202 */
[----:B--2---:R-:W-:Y:S02]  /*6a90*/  IMAD.MOV.U32 R4, RZ, RZ, R2 ;  /* 0x000000ffff047224 */ /* 0x004fe400078e0002 */
[----:B------:R-:W-:Y:S01]  /*6aa0*/  IMAD.MOV.U32 R2, RZ, RZ, R3 ;  /* 0x000000ffff027224 */ /* 0x000fe200078e0003 */
[----:B0-----:R-:W-:Y:S06]  /*6ab0*/  BRA.U UP0, `(.L_x_2) ;  /* 0xffffffb100e47547 */ /* 0x001fec000b83ffff */
[----:B------:R-:W2:Y:S04]  /*6ac0*/  LDL.LU R0, [R1+0x1c8] ;  /* 0x0001c80001007983 */ /* 0x000ea80000300800 */
[----:B--2---:R0:W-:Y:S04]  /*6ad0*/  STL [R1+0x3d8], R0 ;  /* 0x0003d80001007387 */ /* 0x0041e80000100800 */
[----:B0-----:R-:W2:Y:S04]  /*6ae0*/  LDL.LU R0, [R1+0x154] ;  /* 0x0001540001007983 */ /* 0x001ea80000300800 */
        /* <DEDUP_REMOVED lines=33> */
[----:B------:R-:W2:Y:S01]  /*6d00*/  LDL.LU R29, [R1+0x1c4] ;  /* 0x0001c400011d7983 */ /* 0x000ea20000300800 */
[----:B0-----:R-:W-:-:S03]  /*6d10*/  IMAD.MOV.U32 R0, RZ, RZ, R11 ;  /* 0x000000ffff007224 */ /* 0x001fc600078e000b */
        /* <DEDUP_REMOVED lines=33> */
[----:B-----5:R-:W2:Y:S04]  /*6f30*/  LDL.LU R28, [R1+0x1c0] ;  /* 0x0001c000011c7983 */ /* 0x020ea80000300800 */
[----:B------:R-:W3:Y:S04]  /*6f40*/  LDL.LU R4, [R1+0x21c] ;  /* 0x00021c0001047983 */ /* 0x000ee80000300800 */
[----:B------:R-:W3:Y:S04]  /*6f50*/  LDL.LU R2, [R1+0x218] ;  /* 0x0002180001027983 */ /* 0x000ee80000300800 */
[----:B------:R-:W4:Y:S04]  /*6f60*/  LDL.LU R21, [R1+0x214] ;  /* 0x0002140001157983 */ /* 0x000f280000300800 */
[----:B------:R-:W4:Y:S04]  /*6f70*/  LDL.LU R3, [R1+0x210] ;  /* 0x0002100001037983 */ /* 0x000f280000300800 */
[----:B------:R-:W2:Y:S04]  /*6f80*/  LDL.LU R5, [R1+0x17c] ;  /* 0x00017c0001057983 */ /* 0x000ea80000300800 */
[----:B------:R-:W2:Y:S04]  /*6f90*/  LDL.LU R6, [R1+0x178] ;  /* 0x0001780001067983 */ /* 0x000ea80000300800 */
[----:B------:R-:W2:Y:S04]  /*6fa0*/  LDL.LU R7, [R1+0x174] ;  /* 0x0001740001077983 */ /* 0x000ea80000300800 */
[----:B------:R-:W2:Y:S01]  /*6fb0*/  LDL.LU R8, [R1+0x170] ;  /* 0x0001700001087983 */ /* 0x000ea20000300800 */
[----:B0-----:R-:W-:-:S03]  /*6fc0*/  IMAD.MOV.U32 R29, RZ, RZ, R10 ;  /* 0x000000ffff1d7224 */ /* 0x001fc600078e000a */
[----:B------:R-:W2:Y:S04]  /*6fd0*/  LDL.LU R9, [R1+0x19c] ;  /* 0x00019c0001097983 */ /* 0x000ea80000300800 */
        /* <DEDUP_REMOVED lines=11> */
[----:B------:R0:W-:Y:S01]  /*7090*/  STL [R1+0x390], R25 ;  /* 0x0003901901007387 */ /* 0x0001e20000100800 */
[----:B------:R-:W-:-:S03]  /*70a0*/  F2FP.BF16.F32.PACK_AB R0, R29, R0 ;  /* 0x000000001d00723e */ /* 0x000fc600000010ff */
[----:B0-----:R-:W2:Y:S04]  /*70b0*/  LDL.LU R25, [R1+0x1cc] ;  /* 0x0001cc0001197983 */ /* 0x001ea80000300800 */
[----:B------:R0:W-:Y:S04]  /*70c0*/  STL [R1+0x38c], R24 ;  /* 0x00038c1801007387 */ /* 0x0001e80000100800 */
        /* <DEDUP_REMOVED lines=9> */
[----:B------:R-:W2:Y:S04]  /*7160*/  LDL.LU R29, [R1+0x460] ;  /* 0x00046000011d7983 */ /* 0x000ea80000300800 */
[----:B------:R0:W-:Y:S04]  /*7170*/  STL [R1+0x1ec], R0 ;  /* 0x0001ec0001007387 */ /* 0x0001e80000100800 */
[----:B0-----:R-:W2:Y:S02]  /*7180*/  LDL.LU R0, [R1+0x45c] ;  /* 0x00045c0001007983 */ /* 0x001ea40000300800 */
[----:B--2---:R-:W-:-:S02]  /*7190*/  F2FP.BF16.F32.PACK_AB R0, R29, R0 ;  /* 0x000000001d00723e */ /* 0x004fc400000010ff */
        /* <DEDUP_REMOVED lines=65> */
[----:B------:R0:W-:Y:S01]  /*75b0*/  STL [R1+0x58], R12 ;  /* 0x0000580c01007387 */ /* 0x0001e20000100800 */
[----:B----4-:R-:W-:Y:S02]  /*75c0*/  F2FP.BF16.F32.PACK_AB R3, R21, R3 ;  /* 0x000000031503723e */ /* 0x010fe400000010ff */
[----:B0-----:R-:W-:Y:S02]  /*75d0*/  F2FP.BF16.F32.PACK_AB R12, R13, R14 ;  /* 0x0000000e0d0c723e */ /* 0x001fe400000010ff */
[----:B------:R-:W-:-:S03]  /*75e0*/  F2FP.BF16.F32.PACK_AB R14, R15, R24 ;  /* 0x000000180f0e723e */ /* 0x000fc600000010ff */
[----:B------:R0:W-:Y:S04]  /*75f0*/  STL [R1+0x54], R12 ;  /* 0x0000540c01007387 */ /* 0x0001e80000100800 */
[----:B------:R-:W-:Y:S01]  /*7600*/  STL [R1+0x50], R14 ;  /* 0x0000500e01007387 */ /* 0x000fe20000100800 */
[----:B0-----:R-:W-:Y:S02]  /*7610*/  F2FP.BF16.F32.PACK_AB R12, R29, R28 ;  /* 0x0000001c1d0c723e */ /* 0x001fe400000010ff */
[----:B--2---:R-:W-:Y:S02]  /*7620*/  F2FP.BF16.F32.PACK_AB R13, R25, R0 ;  /* 0x00000000190d723e */ /* 0x004fe400000010ff */
[----:B---3--:R-:W-:-:S03]  /*7630*/  F2FP.BF16.F32.PACK_AB R0, R4, R2 ;  /* 0x000000020400723e */ /* 0x008fc600000010ff */
[----:B------:R-:W-:Y:S01]  /*7640*/  STL [R1+0x4c], R13 ;  /* 0x00004c0d01007387 */ /* 0x000fe20000100800 */
[----:B------:R-:W-:-:S03]  /*7650*/  F2FP.BF16.F32.PACK_AB R2, R5, R6 ;  /* 0x000000060502723e */ /* 0x000fc600000010ff */
[----:B------:R-:W-:Y:S04]  /*7660*/  STL [R1+0x48], R12 ;  /* 0x0000480c01007387 */ /* 0x000fe80000100800 */
[----:B------:R0:W-:Y:S04]  /*7670*/  STL [R1+0x44], R0 ;  /* 0x0000440001007387 */ /* 0x0001e80000100800 */
[----:B------:R1:W-:Y:S01]  /*7680*/  STL [R1+0x40], R3 ;  /* 0x0000400301007387 */ /* 0x0003e20000100800 */
[----:B0-----:R-:W-:-:S03]  /*7690*/  F2FP.BF16.F32.PACK_AB R0, R7, R8 ;  /* 0x000000080700723e */ /* 0x001fc600000010ff */
[----:B------:R0:W-:Y:S01]  /*76a0*/  STL [R1+0x3c], R2 ;  /* 0x00003c0201007387 */ /* 0x0001e20000100800 */
[----:B-1----:R-:W-:-:S03]  /*76b0*/  F2FP.BF16.F32.PACK_AB R3, R9, R20 ;  /* 0x000000140903723e */ /* 0x002fc600000010ff */
[----:B------:R1:W-:Y:S04]  /*76c0*/  STL [R1+0x38], R0 ;  /* 0x0000380001007387 */ /* 0x0003e80000100800 */
[----:B------:R2:W-:Y:S01]  /*76d0*/  STL [R1+0x34], R3 ;  /* 0x0000340301007387 */ /* 0x0005e20000100800 */
[----:B0-----:R-:W-:Y:S02]  /*76e0*/  F2FP.BF16.F32.PACK_AB R2, R22, R23 ;  /* 0x000000171602723e */ /* 0x001fe400000010ff */
[----:B-1----:R-:W-:-:S03]  /*76f0*/  F2FP.BF16.F32.PACK_AB R0, R10, R11 ;  /* 0x0000000b0a00723e */ /* 0x002fc600000010ff */
[----:B------:R0:W-:Y:S01]  /*7700*/  STL [R1+0x30], R2 ;  /* 0x0000300201007387 */ /* 0x0001e20000100800 */
[----:B--2---:R-:W-:-:S03]  /*7710*/  F2FP.BF16.F32.PACK_AB R3, R26, R27 ;  /* 0x0000001b1a03723e */ /* 0x004fc600000010ff */
[----:B------:R1:W-:Y:S04]  /*7720*/  STL [R1+0x2c], R0 ;  /* 0x00002c0001007387 */ /* 0x0003e80000100800 */
[----:B------:R-:W-:Y:S04]  /*7730*/  STL [R1+0x28], R3 ;  /* 0x0000280301007387 */ /* 0x000fe80000100800 */
[----:B------:R-:W2:Y:S01]  /*7740*/  LDL.LU R27, [R1+0x78] ;  /* 0x00007800011b7983 */ /* 0x000ea20000300800 */
[----:B0-----:R-:W-:Y:S02]  /*7750*/  F2FP.BF16.F32.PACK_AB R2, R16, R17 ;  /* 0x000000111002723e */ /* 0x001fe400000010ff */
[----:B-1----:R-:W-:-:S03]  /*7760*/  F2FP.BF16.F32.PACK_AB R0, R18, R19 ;  /* 0x000000131200723e */ /* 0x002fc600000010ff */
[----:B------:R-:W-:Y:S04]  /*7770*/  STL [R1+0x24], R2 ;  /* 0x0000240201007387 */ /* 0x000fe80000100800 */
[----:B--2---:R0:W-:Y:S04]  /*7780*/  STL [R1+0x398], R27 ;  /* 0x0003981b01007387 */ /* 0x0041e80000100800 */
[----:B------:R-:W-:Y:S04]  /*7790*/  STL [R1+0x20], R0 ;  /* 0x0000200001007387 */ /* 0x000fe80000100800 */
        /* <DEDUP_REMOVED lines=15> */
[----:B------:R-:W3:Y:S04]  /*7890*/  LDL.LU R25, [R1+0x74] ;  /* 0x0000740001197983 */ /* 0x000ee80000300800 */
[----:B---3--:R0:W-:Y:S04]  /*78a0*/  STL [R1+0x394], R25 ;  /* 0x0003941901007387 */ /* 0x0081e80000100800 */
[----:B0-----:R-:W3:Y:S04]  /*78b0*/  LDL.LU R25, [R1+0x7c] ;  /* 0x00007c0001197983 */ /* 0x001ee80000300800 */
        /* <DEDUP_REMOVED lines=15> */
[----:B0-----:R-:W2:Y:S04]  /*79b0*/  LDL.LU R25, [R1+0x6c] ;  /* 0x00006c0001197983 */ /* 0x001ea80000300800 */
[----:B------:R-:W3:Y:S04]  /*79c0*/  LDL.LU R26, [R1+0x70] ;  /* 0x00007000011a7983 */ /* 0x000ee80000300800 */
[----:B------:R-:W4:Y:S04]  /*79d0*/  LDL.LU R24, [R1+0xbc] ;  /* 0x0000bc0001187983 */ /* 0x000f280000300800 */
[----:B------:R-:W2:Y:S04]  /*79e0*/  LDL.LU R19, [R1+0xe8] ;  /* 0x0000e80001137983 */ /* 0x000ea80000300800 */
[----:B--2---:R0:W-:Y:S04]  /*79f0*/  STL [R1+0x388], R19 ;  /* 0x0003881301007387 */ /* 0x0041e80000100800 */
[----:B0-----:R-:W2:Y:S04]  /*7a00*/  LDL.LU R19, [R1+0xb4] ;  /* 0x0000b40001137983 */ /* 0x001ea80000300800 */
        /* <DEDUP_REMOVED lines=30> */
[----:B------:R-:W2:Y:S01]  /*7bf0*/  LDL.LU R15, [R1+0x264] ;  /* 0x00026400010f7983 */ /* 0x000ea20000300800 */
[----:B------:R-:W-:-:S03]  /*7c00*/  F2FP.BF16.F32.PACK_AB R27, R25, R27 ;  /* 0x0000001b191b723e */ /* 0x000fc600000010ff */
[----:B--2---:R0:W-:Y:S04]  /*7c10*/  STL [R1+0x35c], R15 ;  /* 0x00035c0f01007387 */ /* 0x0041e80000100800 */
[----:B0-----:R-:W2:Y:S04]  /*7c20*/  LDL.LU R15, [R1+0x26c] ;  /* 0x00026c00010f7983 */ /* 0x001ea80000300800 */
        /* <DEDUP_REMOVED lines=42> */
[----:B------:R0:W-:Y:S04]  /*7ed0*/  STL [R1], R27 ;  /* 0x0000001b01007387 */ /* 0x0001e80000100800 */
[----:B0-----:R-:W2:Y:S02]  /*7ee0*/  LDL.LU R27, [R1+0x398] ;  /* 0x00039800011b7983 */ /* 0x001ea40000300800 */
[----:B--2---:R-:W-:-:S02]  /*7ef0*/  F2FP.BF16.F32.PACK_AB R27, R25, R27 ;  /* 0x0000001b191b723e */ /* 0x004fc400000010ff */
[----:B------:R-:W3:Y:S02]  /*7f00*/  LDL.LU R25, [R1+0x394] ;  /* 0x0003940001197983 */ /* 0x000ee40000300800 */
[----:B---3--:R-:W-:Y:S02]  /*7f10*/  F2FP.BF16.F32.PACK_AB R26, R25, R26 ;  /* 0x0000001a191a723e */ /* 0x008fe400000010ff */
[----:B------:R-:W4:Y:S02]  /*7f20*/  LDL.LU R25, [R1+0x390] ;  /* 0x0003900001197983 */ /* 0x000f240000300800 */
[----:B----4-:R-:W-:Y:S02]  /*7f30*/  F2FP.BF16.F32.PACK_AB R25, R24, R25 ;  /* 0x000000191819723e */ /* 0x010fe400000010ff */
[----:B------:R-:W2:Y:S02]  /*7f40*/  LDL.LU R24, [R1+0x38c] ;  /* 0x00038c0001187983 */ /* 0x000ea40000300800 */
[----:B--2---:R-:W-:-:S02]  /*7f50*/  F2FP.BF16.F32.PACK_AB R24, R19, R24 ;  /* 0x000000181318723e */ /* 0x004fc400000010ff */
[----:B------:R-:W2:Y:S02]  /*7f60*/  LDL.LU R19, [R1+0x388] ;  /* 0x0003880001137983 */ /* 0x000ea40000300800 */
[----:B--2---:R-:W-:Y:S02]  /*7f70*/  F2FP.BF16.F32.PACK_AB R19, R18, R19 ;  /* 0x000000131213723e */ /* 0x004fe400000010ff */
[----:B------:R-:W2:Y:S02]  /*7f80*/  LDL.LU R18, [R1+0x384] ;  /* 0x0003840001127983 */ /* 0x000ea40000300800 */
[----:B--2---:R-:W-:Y:S02]  /*7f90*/  F2FP.BF16.F32.PACK_AB R18, R17, R18 ;  /* 0x000000121112723e */ /* 0x004fe400000010ff */
        /* <DEDUP_REMOVED lines=26> */
[----:B------:R-:W2:Y:S01]  /*8140*/  LDL.LU R12, [R1+0x348] ;  /* 0x00034800010c7983 */ /* 0x000ea20000300800 */
[----:B------:R-:W-:Y:S02]  /*8150*/  F2FP.BF16.F32.PACK_AB R23, R29, R23 ;  /* 0x000000171d17723e */ /* 0x000fe400000010ff */
[----:B------:R-:W-:Y:S02]  /*8160*/  F2FP.BF16.F32.PACK_AB R22, R28, R22 ;  /* 0x000000161c16723e */ /* 0x000fe400000010ff */
[----:B------:R-:W-:Y:S02]  /*8170*/  F2FP.BF16.F32.PACK_AB R21, R2, R21 ;  /* 0x000000150215723e */ /* 0x000fe400000010ff */
[----:B------:R-:W-:Y:S02]  /*8180*/  F2FP.BF16.F32.PACK_AB R20, R3, R20 ;  /* 0x000000140314723e */ /* 0x000fe400000010ff */
[----:B--2---:R-:W-:-:S07]  /*8190*/  F2FP.BF16.F32.PACK_AB R12, R0, R12 ;  /* 0x0000000c000c723e */ /* 0x004fce00000010ff */
.L_x_1:
[----:B0-----:R-:W2:Y:S01]  /*81a0*/  LDL R29, [R1+0x340] ;  /* 0x00034000011d7983 */ /* 0x001ea20000100800 */
[----:B------:R-:W2:Y:S03]  /*81b0*/  LDCU.64 UR6, c[0x0][0x398] ;  /* 0x00007300ff0677ac */ /* 0x000ea60008000a00 */
[----:B------:R0:W-:Y:S01]  /*81c0*/  STL [R1+0x3b0], R27 ;  /* 0x0003b01b01007387 */ /* 0x0001e20000100800 */
[----:B------:R-:W3:Y:S01]  /*81d0*/  LDCU UR4, c[0x0][0x39c] ;  /* 0x00007380ff0477ac */ /* 0x000ee20008000800 */
[----:B------:R-:W4:Y:S01]  /*81e0*/  S2R R28, SR_TID.X ;  /* 0x00000000001c7919 */ /* 0x000f220000002100 */
[----:B------:R-:W5:Y:S01]  /*81f0*/  LDCU UR10, c[0x0][0x39c] ;  /* 0x00007380ff0a77ac */ /* 0x000f620008000800 */
[----:B------:R-:W1:Y:S01]  /*8200*/  LDCU UR11, c[0x0][0x39c] ;  /* 0x00007380ff0b77ac */ /* 0x000e620008000800 */
[----:B0-----:R-:W3:Y:S01]  /*8210*/  LDL R27, [R1+0x310] ;  /* 0x00031000011b7983 */ /* 0x001ee20000100800 */
[----:B------:R-:W0:Y:S01]  /*8220*/  LDCU UR12, c[0x0][0x39c] ;  /* 0x00007380ff0c77ac */ /* 0x000e220008000800 */
[----:B------:R-:W0:Y:S01]  /*8230*/  LDCU UR13, c[0x0][0x39c] ;  /* 0x00007380ff0d77ac */ /* 0x000e220008000800 */
[----:B------:R-:W0:Y:S01]  /*8240*/  LDCU UR14, c[0x0][0x39c] ;  /* 0x00007380ff0e77ac */ /* 0x000e220008000800 */
[----:B------:R-:W0:Y:S01]  /*8250*/  LDCU UR15, c[0x0][0x39c] ;  /* 0x00007380ff0f77ac */ /* 0x000e220008000800 */
[----:B------:R-:W0:Y:S01]  /*8260*/  LDCU UR16, c[0x0][0x39c] ;  /* 0x00007380ff1077ac */ /* 0x000e220008000800 */
[----:B------:R-:W0:Y:S01]  /*8270*/  LDCU UR17, c[0x0][0x39c] ;  /* 0x00007380ff1177ac */ /* 0x000e220008000800 */
[C---:B----4-:R-:W-:Y:S01]  /*8280*/  IMAD.SHL.U32 R2, R28.reuse, 0x80, RZ ;  /* 0x000000801c027824 */ /* 0x050fe200078e00ff */
[----:B------:R-:W4:Y:S01]  /*8290*/  LDCU UR18, c[0x0][0x39c] ;  /* 0x00007380ff1277ac */ /* 0x000f220008000800 */
[----:B------:R-:W-:-:S03]  /*82a0*/  IMAD.SHL.U32 R3, R28, 0x100, RZ ;  /* 0x000001001c037824 */ /* 0x000fc600078e00ff */
[----:B------:R-:W-:Y:S01]  /*82b0*/  LOP3.LUT R2, R2, 0x800, RZ, 0xc0, !PT ;  /* 0x0000080002027812 */ /* 0x000fe200078ec0ff */
[----:B------:R-:W0:Y:S01]  /*82c0*/  LDCU UR20, c[0x0][0x39c] ;  /* 0x00007380ff1477ac */ /* 0x000e220008000800 */
[----:B------:R-:W-:Y:S01]  /*82d0*/  LOP3.LUT R3, R3, 0x2000, RZ, 0xc0, !PT ;  /* 0x0000200003037812 */ /* 0x000fe200078ec0ff */
[----:B------:R-:W0:Y:S01]  /*82e0*/  LDCU UR19, c[0x0][0x39c] ;  /* 0x00007380ff1377ac */ /* 0x000e220008000800 */
        /* <DEDUP_REMOVED lines=13> */
[----:B------:R-:W-:Y:S01]  /*83c0*/  BAR.SYNC.DEFER_BLOCKING 0x0 ;  /* 0x0000000000007b1d */ /* 0x000fe20000010000 */
[----:B--2---:R-:W-:-:S05]  /*83d0*/  ISETP.GE.AND P0, PT, R29, UR6, PT ;  /* 0x000000061d007c0c */ /* 0x004fca000bf06270 */
[----:B------:R-:W2:Y:S01]  /*83e0*/  LDCU UR6, c[0x0][0x3b4] ;  /* 0x00007680ff0677ac */ /* 0x000ea20008000800 */
[----:B-1-3--:R-:W-:-:S05]  /*83f0*/  VIADD R0, R27, 0x1 ;  /* 0x000000011b007836 */ /* 0x00afca0000000000 */
[----:B------:R-:W-:Y:S02]  /*8400*/  ISETP.LT.AND P1, PT, R0, UR4, !P0 ;  /* 0x0000000400007c0c */ /* 0x000fe4000c721270 */
[----:B------:R-:W-:Y:S01]  /*8410*/  IADD3 R3, PT, PT, R3, UR5, R2 ;  /* 0x0000000503037c10 */ /* 0x000fe2000fffe002 */
[----:B------:R-:W3:Y:S01]  /*8420*/  LDL.LU R0, [R1+0x344] ;  /* 0x0003440001007983 */ /* 0x000ee20000300800 */
[C---:B------:R-:W-:Y:S01]  /*8430*/  VIADD R2, R27.reuse, 0x3 ;  /* 0x000000031b027836 */ /* 0x040fe20000000000 */
[----:B------:R-:W1:Y:S01]  /*8440*/  LDCU UR4, c[0x0][0x3b8] ;  /* 0x00007700ff0477ac */ /* 0x000e620008000800 */
[----:B------:R-:W-:-:S03]  /*8450*/  VIADD R29, R27, 0x4 ;  /* 0x000000041b1d7836 */ /* 0x000fc60000000000 */
[----:B------:R-:W-:Y:S02]  /*8460*/  ISETP.LT.AND P4, PT, R2, UR11, !P0 ;  /* 0x0000000b02007c0c */ /* 0x000fe4000c781270 */
[----:B------:R-:W0:Y:S02]  /*8470*/  S2R R2, SR_TID.X ;  /* 0x0000000000027919 */ /* 0x000e240000002100 */
[----:B0-----:R-:W-:-:S04]  /*8480*/  LOP3.LUT R2, R2, 0x1ff, RZ, 0xc0, !PT ;  /* 0x000001ff02027812 */ /* 0x001fc800078ec0ff */
[----:B------:R-:W-:Y:S01]  /*8490*/  LEA R2, R2, UR5, 0x4 ;  /* 0x0000000502027c11 */ /* 0x000fe2000f8e20ff */
[----:B------:R-:W0:Y:S01]  /*84a0*/  LDCU UR5, c[0x0][0x39c] ;  /* 0x00007380ff0577ac */ /* 0x000e220008000800 */
[----:B---3--:R-:W-:Y:S01]  /*84b0*/  LOP3.LUT R28, R0, 0xf0, RZ, 0xc0, !PT ;  /* 0x000000f0001c7812 */ /* 0x008fe200078ec0ff */
[----:B------:R-:W-:Y:S02]  /*84c0*/  VIADD R0, R27, 0x2 ;  /* 0x000000021b007836 */ /* 0x000fe40000000000 */
[----:B------:R-:W3:Y:S01]  /*84d0*/  LDL.LU R27, [R1+0x3b0] ;  /* 0x0003b000011b7983 */ /* 0x000ee20000300800 */
[----:B------:R-:W-:Y:S01]  /*84e0*/  ISETP.LT.AND P3, PT, R29, UR12, !P0 ;  /* 0x0000000c1d007c0c */ /* 0x000fe2000c761270 */
[----:B------:R-:W0:Y:S01]  /*84f0*/  LDCU UR12, c[0x0][0x39c] ;  /* 0x00007380ff0c77ac */ /* 0x000e220008000800 */
[----:B-----5:R-:W-:Y:S01]  /*8500*/  ISETP.LT.AND P5, PT, R0, UR10, !P0 ;  /* 0x0000000a00007c0c */ /* 0x020fe2000c7a1270 */
[----:B------:R-:W-:Y:S01]  /*8510*/  STL [R1+0xb0], R2 ;  /* 0x0000b00201007387 */ /* 0x000fe20000100800 */
[----:B------:R-:W5:Y:S01]  /*8520*/  LDCU.64 UR10, c[0x0][0x390] ;  /* 0x00007200ff0a77ac */ /* 0x000f620008000a00 */
[----:B------:R-:W0:Y:S02]  /*8530*/  S2R R0, SR_TID.X ;  /* 0x0000000000007919 */ /* 0x000e240000002100 */
[----:B0-----:R-:W-:-:S05]  /*8540*/  IMAD.SHL.U32 R0, R0, 0x4, RZ ;  /* 0x0000000400007824 */ /* 0x001fca00078e00ff */
[----:B------:R-:W-:-:S04]  /*8550*/  LOP3.LUT R0, R0, 0x700, RZ, 0xc0, !PT ;  /* 0x0000070000007812 */ /* 0x000fc800078ec0ff */
[----:B------:R-:W-:-:S05]  /*8560*/  IADD3 R0, PT, PT, R0, R3, R28 ;  /* 0x0000000300007210 */ /* 0x000fca0007ffe01c */
[----:B------:R-:W-:Y:S04]  /*8570*/  STSM.16.M88.4 [R0], R20 ;  /* 0x0000001400007844 */ /* 0x000fe80000000200 */
[----:B------:R-:W-:Y:S01]  /*8580*/  STSM.16.M88.4 [R0+0x1000], R12 ;  /* 0x0010000c00007844 */ /* 0x000fe20000000200 */
[----:B------:R-:W-:Y:S06]  /*8590*/  BAR.SYNC.DEFER_BLOCKING 0x0 ;  /* 0x0000000000007b1d */ /* 0x000fec0000010000 */
[----:B------:R0:W1:Y:S04]  /*85a0*/  LDS.128 R12, [R2] ;  /* 0x00000000020c7984 */ /* 0x0000680000000c00 */
[----:B0-----:R-:W2:Y:S04]  /*85b0*/  LDL.LU R2, [R1+0x340] ;  /* 0x0003400001027983 */ /* 0x001ea80000300800 */
[----:B-1----:R0:W-:Y:S04]  /*85c0*/  STL.64 [R1+0x358], R14 ;  /* 0x0003580e01007387 */ /* 0x0021e80000100a00 */
[----:B0-----:R-:W2:Y:S04]  /*85d0*/  LDL R15, [R1+0xb0] ;  /* 0x0000b000010f7983 */ /* 0x001ea80000100800 */
[----:B--2---:R-:W0:Y:S01]  /*85e0*/  LDS.128 R20, [R15+0x2000] ;  /* 0x002000000f147984 */ /* 0x004e220000000c00 */
[----:B------:R-:W-:Y:S06]  /*85f0*/  BAR.SYNC.DEFER_BLOCKING 0x0 ;  /* 0x0000000000007b1d */ /* 0x000fec0000010000 */
[----:B0-----:R0:W-:Y:S04]  /*8600*/  STL [R1+0x354], R23 ;  /* 0x0003541701007387 */ /* 0x0011e80000100800 */
[----:B0-----:R-:W2:Y:S04]  /*8610*/  LDL R23, [R1+0x310] ;  /* 0x0003100001177983 */ /* 0x001ea80000100800 */
[----:B------:R-:W-:Y:S04]  /*8620*/  STSM.16.M88.4 [R0], R8 ;  /* 0x0000000800007844 */ /* 0x000fe80000000200 */
[----:B------:R-:W-:Y:S01]  /*8630*/  STSM.16.M88.4 [R0+0x1000], R4 ;  /* 0x0010000400007844 */ /* 0x000fe20000000200 */
[----:B------:R-:W-:Y:S06]  /*8640*/  BAR.SYNC.DEFER_BLOCKING 0x0 ;  /* 0x0000000000007b1d */ /* 0x000fec0000010000 */
[----:B------:R-:W0:Y:S04]  /*8650*/  LDS.128 R4, [R15] ;  /* 0x000000000f047984 */ /* 0x000e280000000c00 */
[----:B--2---:R-:W-:Y:S04]  /*8660*/  STL.64 [R1+0x398], R22 ;  /* 0x0003981601007387 */ /* 0x004fe80000100a00 */
[----:B------:R1:W-:Y:S04]  /*8670*/  STL.64 [R1+0x390], R20 ;  /* 0x0003901401007387 */ /* 0x0003e80000100a00 */
[----:B-1----:R-:W2:Y:S04]  /*8680*/  LDL.LU R20, [R1] ;  /* 0x0000000001147983 */ /* 0x002ea80000300800 */
[----:B0-----:R-:W-:Y:S04]  /*8690*/  STL.64 [R1+0x60], R4 ;  /* 0x0000600401007387 */ /* 0x001fe80000100a00 */
[----:B------:R-:W-:Y:S04]  /*86a0*/  STL.64 [R1+0x68], R6 ;  /* 0x0000680601007387 */ /* 0x000fe80000100a00 */
[----:B------:R-:W2:Y:S04]  /*86b0*/  LDL.LU R21, [R1+0x4] ;  /* 0x0000040001157983 */ /* 0x000ea80000300800 */
[----:B------:R-:W2:Y:S04]  /*86c0*/  LDL.LU R22, [R1+0x8] ;  /* 0x0000080001167983 */ /* 0x000ea80000300800 */
[----:B------:R-:W2:Y:S04]  /*86d0*/  LDL.LU R23, [R1+0xc] ;  /* 0x00000c0001177983 */ /* 0x000ea80000300800 */
[----:B------:R-:W0:Y:S01]  /*86e0*/  LDS.128 R4, [R15+0x2000] ;  /* 0x002000000f047984 */ /* 0x000e220000000c00 */
[----:B------:R-:W-:Y:S06]  /*86f0*/  BAR.SYNC.DEFER_BLOCKING 0x0 ;  /* 0x0000000000007b1d */ /* 0x000fec0000010000 */
[----:B------:R-:W-:Y:S04]  /*8700*/  STSM.16.M88.4 [R0], R16 ;  /* 0x0000001000007844 */ /* 0x000fe80000000200 */
[----:B---3--:R-:W-:Y:S01]  /*8710*/  STSM.16.M88.4 [R0+0x1000], R24 ;  /* 0x0010001800007844 */ /* 0x008fe20000000200 */
[----:B------:R-:W-:Y:S06]  /*8720*/  BAR.SYNC.DEFER_BLOCKING 0x0 ;  /* 0x0000000000007b1d */ /* 0x000fec0000010000 */
[----:B--2---:R-:W-:Y:S04]  /*8730*/  STL.64 [R1+0x3a8], R22 ;  /* 0x0003a81601007387 */ /* 0x004fe80000100a00 */
[----:B------:R-:W-:Y:S04]  /*8740*/  STL.64 [R1+0x3a0], R20 ;  /* 0x0003a01401007387 */ /* 0x000fe80000100a00 */
[----:B------:R-:W2:Y:S04]  /*8750*/  LDL.LU R8, [R1+0x50] ;  /* 0x0000500001087983 */ /* 0x000ea80000300800 */
[----:B0-----:R-:W-:Y:S04]  /*8760*/  STL.64 [R1+0x70], R4 ;  /* 0x0000700401007387 */ /* 0x001fe80000100a00 */
[----:B------:R-:W-:Y:S04]  /*8770*/  STL.64 [R1+0x78], R6 ;  /* 0x0000780601007387 */ /* 0x000fe80000100a00 */
[----:B------:R-:W2:Y:S04]  /*8780*/  LDL.LU R9, [R1+0x54] ;  /* 0x0000540001097983 */ /* 0x000ea80000300800 */
[----:B------:R-:W3:Y:S04]  /*8790*/  LDL.LU R10, [R1+0x58] ;  /* 0x00005800010a7983 */ /* 0x000ee80000300800 */
[----:B------:R-:W3:Y:S04]  /*87a0*/  LDL.LU R11, [R1+0x5c] ;  /* 0x00005c00010b7983 */ /* 0x000ee80000300800 */
[----:B------:R-:W0:Y:S04]  /*87b0*/  LDS.128 R20, [R15] ;  /* 0x000000000f147984 */ /* 0x000e280000000c00 */
[----:B---3--:R-:W-:Y:S04]  /*87c0*/  STL.64 [R1+0x388], R10 ;  /* 0x0003880a01007387 */ /* 0x008fe80000100a00 */
[----:B--2---:R1:W-:Y:S04]  /*87d0*/  STL.64 [R1+0x380], R8 ;  /* 0x0003800801007387 */ /* 0x0043e80000100a00 */
[----:B-1----:R-:W2:Y:S04]  /*87e0*/  LDL.LU R8, [R1+0x30] ;  /* 0x0000300001087983 */ /* 0x002ea80000300800 */
[----:B------:R-:W2:Y:S04]  /*87f0*/  LDL.LU R9, [R1+0x34] ;  /* 0x0000340001097983 */ /* 0x000ea80000300800 */
[----:B------:R-:W2:Y:S04]  /*8800*/  LDL.LU R10, [R1+0x38] ;  /* 0x00003800010a7983 */ /* 0x000ea80000300800 */
[----:B------:R-:W2:Y:S04]  /*8810*/  LDL.LU R11, [R1+0x3c] ;  /* 0x00003c00010b7983 */ /* 0x000ea80000300800 */
[----:B------:R-:W3:Y:S04]  /*8820*/  LDL.LU R4, [R1+0x40] ;  /* 0x0000400001047983 */ /* 0x000ee80000300800 */
[----:B------:R-:W3:Y:S04]  /*8830*/  LDL.LU R5, [R1+0x44] ;  /* 0x0000440001057983 */ /* 0x000ee80000300800 */
[----:B------:R-:W3:Y:S04]  /*8840*/  LDL.LU R6, [R1+0x48] ;  /* 0x0000480001067983 */ /* 0x000ee80000300800 */
[----:B------:R-:W3:Y:S04]  /*8850*/  LDL.LU R7, [R1+0x4c] ;  /* 0x00004c0001077983 */ /* 0x000ee80000300800 */
        /* <DEDUP_REMOVED lines=8> */
[----:B0-----:R-:W-:Y:S04]  /*88e0*/  STL.64 [R1+0x80], R20 ;  /* 0x0000801401007387 */ /* 0x001fe80000100a00 */
[----:B------:R-:W-:Y:S04]  /*88f0*/  STL.64 [R1+0x88], R22 ;  /* 0x0000881601007387 */ /* 0x000fe80000100a00 */
[----:B------:R-:W0:Y:S04]  /*8900*/  LDS.128 R20, [R15+0x2000] ;  /* 0x002000000f147984 */ /* 0x000e280000000c00 */
[----:B0-----:R-:W-:Y:S04]  /*8910*/  STL.64 [R1+0x90], R20 ;  /* 0x0000901401007387 */ /* 0x001fe80000100a00 */
[----:B------:R0:W-:Y:S04]  /*8920*/  STL.64 [R1+0x98], R22 ;  /* 0x0000981601007387 */ /* 0x0001e80000100a00 */
[----:B0-----:R-:W2:Y:S04]  /*8930*/  LDL.LU.64 R22, [R1+0x3a8] ;  /* 0x0003a80001167983 */ /* 0x001ea80000300a00 */
[----:B------:R-:W2:Y:S01]  /*8940*/  LDL.LU.64 R20, [R1+0x3a0] ;  /* 0x0003a00001147983 */ /* 0x000ea20000300a00 */
[----:B------:R-:W-:Y:S06]  /*8950*/  BAR.SYNC.DEFER_BLOCKING 0x0 ;  /* 0x0000000000007b1d */ /* 0x000fec0000010000 */
[----:B--2---:R0:W-:Y:S04]  /*8960*/  STSM.16.M88.4 [R0], R20 ;  /* 0x0000001400007844 */ /* 0x0041e80000000200 */
[----:B0-----:R-:W2:Y:S04]  /*8970*/  LDL.LU.64 R22, [R1+0x398] ;  /* 0x0003980001167983 */ /* 0x001ea80000300a00 */
[----:B------:R-:W3:Y:S01]  /*8980*/  LDL.LU.64 R20, [R1+0x390] ;  /* 0x0003900001147983 */ /* 0x000ee20000300a00 */
[----:B------:R-:W-:Y:S01]  /*8990*/  IMAD R3, R2, UR6, RZ ;  /* 0x0000000602037c24 */ /* 0x000fe2000f8e02ff */
[----:B------:R-:W0:Y:S02]  /*89a0*/  LDCU UR6, c[0x0][0x39c] ;  /* 0x00007380ff0677ac */ /* 0x000e240008000800 */
[----:B------:R-:W-:Y:S01]  /*89b0*/  STSM.16.M88.4 [R0+0x1000], R24 ;  /* 0x0010001800007844 */ /* 0x000fe20000000200 */
[----:B------:R-:W-:Y:S06]  /*89c0*/  BAR.SYNC.DEFER_BLOCKING 0x0 ;  /* 0x0000000000007b1d */ /* 0x000fec0000010000 */
[----:B------:R-:W1:Y:S04]  /*89d0*/  LDS.128 R24, [R15] ;  /* 0x000000000f187984 */ /* 0x000e680000000c00 */
[----:B-1----:R-:W-:Y:S04]  /*89e0*/  STL.64 [R1+0x10], R24 ;  /* 0x0000101801007387 */ /* 0x002fe80000100a00 */
[----:B------:R-:W-:Y:S04]  /*89f0*/  STL.64 [R1+0x18], R26 ;  /* 0x0000181a01007387 */ /* 0x000fe80000100a00 */
[----:B------:R-:W1:Y:S01]  /*8a00*/  LDS.128 R24, [R15+0x2000] ;  /* 0x002000000f187984 */ /* 0x000e620000000c00 */
[----:B------:R-:W-:Y:S06]  /*8a10*/  BAR.SYNC.DEFER_BLOCKING 0x0 ;  /* 0x0000000000007b1d */ /* 0x000fec0000010000 */
[----:B------:R-:W-:Y:S04]  /*8a20*/  STSM.16.M88.4 [R0], R16 ;  /* 0x0000001000007844 */ /* 0x000fe80000000200 */
[----:B------:R-:W-:Y:S01]  /*8a30*/  STSM.16.M88.4 [R0+0x1000], R8 ;  /* 0x0010000800007844 */ /* 0x000fe20000000200 */
[----:B------:R-:W-:Y:S06]  /*8a40*/  BAR.SYNC.DEFER_BLOCKING 0x0 ;  /* 0x0000000000007b1d */ /* 0x000fec0000010000 */
[----:B-1----:R1:W-:Y:S04]  /*8a50*/  STL.64 [R1+0xa0], R24 ;  /* 0x0000a01801007387 */ /* 0x0023e80000100a00 */
[----:B------:R0:W-:Y:S04]  /*8a60*/  STL.64 [R1+0xa8], R26 ;  /* 0x0000a81a01007387 */ /* 0x0001e80000100a00 */
[----:B-1----:R-:W4:Y:S04]  /*8a70*/  LDL.LU R24, [R1+0x120] ;  /* 0x0001200001187983 */ /* 0x002f280000300800 */
[----:B------:R-:W1:Y:S04]  /*8a80*/  LDS.128 R8, [R15] ;  /* 0x000000000f087984 */ /* 0x000e680000000c00 */
[----:B------:R-:W4:Y:S04]  /*8a90*/  LDL.LU R25, [R1+0x124] ;  /* 0x0001240001197983 */ /* 0x000f280000300800 */
[----:B0-----:R-:W4:Y:S04]  /*8aa0*/  LDL.LU R26, [R1+0x128] ;  /* 0x00012800011a7983 */ /* 0x001f280000300800 */
[----:B------:R-:W4:Y:S04]  /*8ab0*/  LDL.LU R27, [R1+0x12c] ;  /* 0x00012c00011b7983 */ /* 0x000f280000300800 */
[----:B------:R-:W4:Y:S04]  /*8ac0*/  LDL.LU R16, [R1+0x130] ;  /* 0x0001300001107983 */ /* 0x000f280000300800 */
[----:B------:R-:W4:Y:S04]  /*8ad0*/  LDL.LU R17, [R1+0x134] ;  /* 0x0001340001117983 */ /* 0x000f280000300800 */
[----:B------:R-:W4:Y:S04]  /*8ae0*/  LDL.LU R18, [R1+0x138] ;  /* 0x0001380001127983 */ /* 0x000f280000300800 */
[----:B------:R-:W4:Y:S01]  /*8af0*/  LDL.LU R19, [R1+0x13c] ;  /* 0x00013c0001137983 */ /* 0x000f220000300800 */
[----:B-----5:R-:W-:Y:S01]  /*8b00*/  LEA R2, P6, R3, UR10, 0x1 ;  /* 0x0000000a03027c11 */ /* 0x020fe2000f8c08ff */
[----:B------:R-:W0:Y:S02]  /*8b10*/  LDCU UR10, c[0x0][0x39c] ;  /* 0x00007380ff0a77ac */ /* 0x000e240008000800 */
[----:B-1----:R-:W-:Y:S04]  /*8b20*/  STL.64 [R1+0x20], R8 ;  /* 0x0000200801007387 */ /* 0x002fe80000100a00 */
[----:B------:R-:W-:Y:S04]  /*8b30*/  STL.64 [R1+0x28], R10 ;  /* 0x0000280a01007387 */ /* 0x000fe80000100a00 */
[----:B------:R-:W1:Y:S01]  /*8b40*/  LDS.128 R8, [R15+0x2000] ;  /* 0x002000000f087984 */ /* 0x000e620000000c00 */
[----:B------:R-:W-:Y:S06]  /*8b50*/  BAR.SYNC.DEFER_BLOCKING 0x0 ;  /* 0x0000000000007b1d */ /* 0x000fec0000010000 */
[----:B-1----:R-:W-:Y:S04]  /*8b60*/  STL.64 [R1+0x30], R8 ;  /* 0x0000300801007387 */ /* 0x002fe80000100a00 */
[----:B------:R1:W-:Y:S04]  /*8b70*/  STL.64 [R1+0x38], R10 ;  /* 0x0000380a01007387 */ /* 0x0003e80000100a00 */
[----:B-1----:R-:W5:Y:S04]  /*8b80*/  LDL.LU.64 R10, [R1+0x388] ;  /* 0x00038800010a7983 */ /* 0x002f680000300a00 */
[----:B------:R-:W5:Y:S04]  /*8b90*/  LDL.LU.64 R8, [R1+0x380] ;  /* 0x0003800001087983 */ /* 0x000f680000300a00 */
[----:B--2---:R-:W-:Y:S01]  /*8ba0*/  STL.64 [R1+0x368], R22 ;  /* 0x0003681601007387 */ /* 0x004fe20000100a00 */
[----:B------:R-:W-:-:S03]  /*8bb0*/  IMAD R14, R23, UR4, RZ ;  /* 0x00000004170e7c24 */ /* 0x000fc6000f8e02ff */
[----:B---3--:R1:W-:Y:S01]  /*8bc0*/  STL.64 [R1+0x360], R20 ;  /* 0x0003601401007387 */ /* 0x0083e20000100a00 */
[----:B------:R-:W-:Y:S01]  /*8bd0*/  ISETP.LT.AND P2, PT, R23, UR7, !P0 ;  /* 0x0000000717007c0c */ /* 0x000fe2000c741270 */
[----:B------:R-:W2:Y:S02]  /*8be0*/  LDCU UR7, c[0x0][0x39c] ;  /* 0x00007380ff0777ac */ /* 0x000ea40008000800 */
[----:B-1----:R-:W3:Y:S04]  /*8bf0*/  LDL.LU R20, [R1+0x1e0] ;  /* 0x0001e00001147983 */ /* 0x002ee80000300800 */
[----:B------:R-:W3:Y:S04]  /*8c00*/  LDL.LU R21, [R1+0x1e4] ;  /* 0x0001e40001157983 */ /* 0x000ee80000300800 */
[----:B------:R-:W2:Y:S04]  /*8c10*/  LDL.LU R22, [R1+0x1e8] ;  /* 0x0001e80001167983 */ /* 0x000ea80000300800 */
[----:B------:R-:W2:Y:S04]  /*8c20*/  LDL.LU R23, [R1+0x1ec] ;  /* 0x0001ec0001177983 */ /* 0x000ea80000300800 */
[----:B------:R-:W-:Y:S04]  /*8c30*/  STSM.16.M88.4 [R0], R4 ;  /* 0x0000000400007844 */ /* 0x000fe80000000200 */
[----:B--2---:R-:W-:Y:S04]  /*8c40*/  STL.64 [R1+0x378], R22 ;  /* 0x0003781601007387 */ /* 0x004fe80000100a00 */
[----:B---3--:R1:W-:Y:S04]  /*8c50*/  STL.64 [R1+0x370], R20 ;  /* 0x0003701401007387 */ /* 0x0083e80000100a00 */
[----:B-1----:R-:W2:Y:S04]  /*8c60*/  LDL.LU R20, [R1+0x1a0] ;  /* 0x0001a00001147983 */ /* 0x002ea80000300800 */
[----:B------:R-:W2:Y:S04]  /*8c70*/  LDL.LU R21, [R1+0x1a4] ;  /* 0x0001a40001157983 */ /* 0x000ea80000300800 */
[----:B------:R-:W2:Y:S04]  /*8c80*/  LDL.LU R22, [R1+0x1a8] ;  /* 0x0001a80001167983 */ /* 0x000ea80000300800 */
[----:B------:R-:W2:Y:S04]  /*8c90*/  LDL.LU R23, [R1+0x1ac] ;  /* 0x0001ac0001177983 */ /* 0x000ea80000300800 */
[----:B-----5:R-:W-:Y:S01]  /*8ca0*/  STSM.16.M88.4 [R0+0x1000], R8 ;  /* 0x0010000800007844 */ /* 0x020fe20000000200 */
[----:B------:R-:W-:Y:S06]  /*8cb0*/  BAR.SYNC.DEFER_BLOCKING 0x0 ;  /* 0x0000000000007b1d */ /* 0x000fec0000010000 */
[----:B------:R-:W1:Y:S04]  /*8cc0*/  LDS.128 R4, [R15] ;  /* 0x000000000f047984 */ /* 0x000e680000000c00 */
[----:B------:R-:W3:Y:S01]  /*8cd0*/  LDS.128 R8, [R15+0x2000] ;  /* 0x002000000f087984 */ /* 0x000ee20000000c00 */
[----:B------:R-:W-:Y:S06]  /*8ce0*/  BAR.SYNC.DEFER_BLOCKING 0x0 ;  /* 0x0000000000007b1d */ /* 0x000fec0000010000 */
[----:B----4-:R-:W-:Y:S04]  /*8cf0*/  STSM.16.M88.4 [R0], R24 ;  /* 0x0000001800007844 */ /* 0x010fe80000000200 */
[----:B------:R-:W-:Y:S01]  /*8d00*/  STSM.16.M88.4 [R0+0x1000], R16 ;  /* 0x0010001000007844 */ /* 0x000fe20000000200 */
[----:B------:R-:W-:Y:S06]  /*8d10*/  BAR.SYNC.DEFER_BLOCKING 0x0 ;  /* 0x0000000000007b1d */ /* 0x000fec0000010000 */
[----:B------:R-:W4:Y:S04]  /*8d20*/  LDS.128 R16, [R15] ;  /* 0x000000000f107984 */ /* 0x000f280000000c00 */
[----:B------:R-:W5:Y:S01]  /*8d30*/  LDS.128 R24, [R15+0x2000] ;  /* 0x002000000f187984 */ /* 0x000f620000000c00 */
[----:B------:R-:W-:Y:S06]  /*8d40*/  BAR.SYNC.DEFER_BLOCKING 0x0 ;  /* 0x0000000000007b1d */ /* 0x000fec0000010000 */
[----:B-1----:R-:W-:Y:S04]  /*8d50*/  STL [R1+0x350], R6 ;  /* 0x0003500601007387 */ /* 0x002fe80000100800 */
[----:B------:R-:W-:Y:S04]  /*8d60*/  STL [R1+0x348], R7 ;  /* 0x0003480701007387 */ /* 0x000fe80000100800 */
[----:B--2---:R1:W-:Y:S04]  /*8d70*/  STSM.16.M88.4 [R0], R20 ;  /* 0x0000001400007844 */ /* 0x0043e80000000200 */
[----:B-1----:R-:W2:Y:S04]  /*8d80*/  LDL.LU.64 R22, [R1+0x378] ;  /* 0x0003780001167983 */ /* 0x002ea80000300a00 */
[----:B------:R-:W2:Y:S01]  /*8d90*/  LDL.LU.64 R20, [R1+0x370] ;  /* 0x0003700001147983 */ /* 0x000ea20000300a00 */
[----:B------:R-:W-:Y:S01]  /*8da0*/  LEA.HI.X.SX32 R3, R3, UR11, 0x1, P6 ;  /* 0x0000000b03037c11 */ /* 0x000fe2000b0f0eff */
[C---:B------:R-:W-:Y:S01]  /*8db0*/  VIADD R6, R14.reuse, UR4 ;  /* 0x000000040e067c36 */ /* 0x040fe20008000000 */
[CC--:B------:R-:W-:Y:S01]  /*8dc0*/  LEA R28, P6, R14.reuse, R2.reuse, 0x1 ;  /* 0x000000020e1c7211 */ /* 0x0c0fe200078c08ff */
[----:B------:R-:W1:Y:S03]  /*8dd0*/  LDCU UR11, c[0x0][0x39c] ;  /* 0x00007380ff0b77ac */ /* 0x000e660008000800 */
[----:B------:R-:W-:Y:S01]  /*8de0*/  LEA.HI.X.SX32 R29, R14, R3, 0x1, P6 ;  /* 0x000000030e1d7211 */ /* 0x000fe200030f0eff */
[----:B--2---:R2:W-:Y:S01]  /*8df0*/  STSM.16.M88.4 [R0+0x1000], R20 ;  /* 0x0010001400007844 */ /* 0x0045e20000000200 */
[----:B------:R-:W-:Y:S06]  /*8e00*/  BAR.SYNC.DEFER_BLOCKING 0x0 ;  /* 0x0000000000007b1d */ /* 0x000fec0000010000 */
[----:B--2---:R-:W2:Y:S04]  /*8e10*/  LDL.LU.64 R22, [R1+0x368] ;  /* 0x0003680001167983 */ /* 0x004ea80000300a00 */
[----:B------:R-:W3:Y:S04]  /*8e20*/  LDL.LU.64 R20, [R1+0x360] ;  /* 0x0003600001147983 */ /* 0x000ee80000300a00 */
[----:B------:R0:W-:Y:S01]  /*8e30*/  @P2 STG.E.U16 desc[UR8][R28.64], R12 ;  /* 0x0000000c1c002986 */ /* 0x0001e2000c101508 */
[----:B------:R-:W-:-:S04]  /*8e40*/  LEA R14, P2, R6, R2, 0x1 ;  /* 0x00000002060e7211 */ /* 0x000fc800078408ff */
[----:B------:R-:W-:Y:S02]  /*8e50*/  LEA.HI.X.SX32 R15, R6, R3, 0x1, P2 ;  /* 0x00000003060f7211 */ /* 0x000fe400010f0eff */
[----:B0-----:R-:W-:-:S05]  /*8e60*/  PRMT R29, R12, 0x7632, R29 ;  /* 0x000076320c1d7816 */ /* 0x001fca000000001d */
[----:B------:R0:W-:Y:S04]  /*8e70*/  @P1 STG.E.U16 desc[UR8][R14.64], R29 ;  /* 0x0000001d0e001986 */ /* 0x0001e8000c101508 */
[----:B0-----:R-:W3:Y:S01]  /*8e80*/  LDL.LU.64 R14, [R1+0x358] ;  /* 0x00035800010e7983 */ /* 0x001ee20000300a00 */
[----:B------:R-:W-:Y:S01]  /*8e90*/  VIADD R0, R6, UR4 ;  /* 0x0000000406007c36 */ /* 0x000fe20008000000 */
[----:B------:R-:W-:Y:S01]  /*8ea0*/  PRMT R7, R13, 0x7632, R7 ;  /* 0x000076320d077816 */ /* 0x000fe20000000007 */
[C---:B--2---:R-:W-:Y:S02]  /*8eb0*/  VIADD R28, R23.reuse, 0x5 ;  /* 0x00000005171c7836 */ /* 0x044fe40000000000 */
[----:B------:R-:W-:-:S03]  /*8ec0*/  VIADD R12, R23, 0x6 ;  /* 0x00000006170c7836 */ /* 0x000fc60000000000 */
[----:B------:R-:W-:Y:S01]  /*8ed0*/  ISETP.LT.AND P2, PT, R28, UR5, !P0 ;  /* 0x000000051c007c0c */ /* 0x000fe2000c741270 */
[----:B------:R-:W0:Y:S01]  /*8ee0*/  LDCU UR5, c[0x0][0x39c] ;  /* 0x00007380ff0577ac */ /* 0x000e220008000800 */
[-C--:B------:R-:W-:Y:S02]  /*8ef0*/  LEA R28, P6, R0, R2.reuse, 0x1 ;  /* 0x00000002001c7211 */ /* 0x080fe400078c08ff */
[----:B------:R-:W-:Y:S01]  /*8f00*/  ISETP.LT.AND P1, PT, R12, UR6, !P0 ;  /* 0x000000060c007c0c */ /* 0x000fe2000c721270 */
[C---:B------:R-:W-:Y:S01]  /*8f10*/  VIADD R12, R0.reuse, UR4 ;  /* 0x00000004000c7c36 */ /* 0x040fe20008000000 */
[----:B------:R-:W-:Y:S01]  /*8f20*/  LEA.HI.X.SX32 R29, R0, R3, 0x1, P6 ;  /* 0x00000003001d7211 */ /* 0x000fe200030f0eff */
[----:B------:R-:W-:Y:S01]  /*8f30*/  VIADD R6, R23, 0x7 ;  /* 0x0000000717067836 */ /* 0x000fe20000000000 */
[----:B------:R-:W2:Y:S01]  /*8f40*/  LDCU UR6, c[0x0][0x39c] ;  /* 0x00007380ff0677ac */ /* 0x000ea20008000800 */
[----:B------:R-:W-:Y:S02]  /*8f50*/  VIADD R0, R12, UR4 ;  /* 0x000000040c007c36 */ /* 0x000fe40008000000 */
[----:B------:R0:W-:Y:S01]  /*8f60*/  @P5 STG.E.U16 desc[UR8][R28.64], R13 ;  /* 0x0000000d1c005986 */ /* 0x0001e2000c101508 */
[----:B------:R-:W-:Y:S01]  /*8f70*/  ISETP.LT.AND P5, PT, R6, UR7, !P0 ;  /* 0x0000000706007c0c */ /* 0x000fe2000c7a1270 */
[----:B------:R-:W1:Y:S01]  /*8f80*/  LDCU UR7, c[0x0][0x39c] ;  /* 0x00007380ff0777ac */ /* 0x000e620008000800 */
[----:B0-----:R-:W-:-:S04]  /*8f90*/  LEA R28, P6, R12, R2, 0x1 ;  /* 0x000000020c1c7211 */ /* 0x001fc800078c08ff */
[-C--:B------:R-:W-:Y:S02]  /*8fa0*/  LEA.HI.X.SX32 R29, R12, R3.reuse, 0x1, P6 ;  /* 0x000000030c1d7211 */ /* 0x080fe400030f0eff */
[C---:B------:R-:W-:Y:S01]  /*8fb0*/  LEA R12, P6, R0.reuse, R2, 0x1 ;  /* 0x00000002000c7211 */ /* 0x040fe200078c08ff */
[----:B------:R-:W-:Y:S02]  /*8fc0*/  VIADD R6, R23, 0x8 ;  /* 0x0000000817067836 */ /* 0x000fe40000000000 */
[----:B------:R0:W-:Y:S01]  /*8fd0*/  @P4 STG.E.U16 desc[UR8][R28.64], R7 ;  /* 0x000000071c004986 */ /* 0x0001e2000c101508 */
[----:B------:R-:W-:Y:S02]  /*8fe0*/  LEA.HI.X.SX32 R13, R0, R3, 0x1, P6 ;  /* 0x00000003000d7211 */ /* 0x000fe400030f0eff */
[----:B------:R-:W-:Y:S01]  /*8ff0*/  ISETP.LT.AND P4, PT, R6, UR5, !P0 ;  /* 0x0000000506007c0c */ /* 0x000fe2000c781270 */
[----:B------:R-:W1:Y:S02]  /*9000*/  LDCU UR5, c[0x0][0x39c] ;  /* 0x00007380ff0577ac */ /* 0x000e640008000800 */
[----:B---3--:R3:W-:Y:S01]  /*9010*/  @P3 STG.E.U16 desc[UR8][R12.64], R14 ;  /* 0x0000000e0c003986 */ /* 0x0087e2000c101508 */
[----:B0-----:R-:W-:-:S05]  /*9020*/  VIADD R29, R0, UR4 ;  /* 0x00000004001d7c36 */ /* 0x001fca0008000000 */
[-C--:B------:R-:W-:Y:S01]  /*9030*/  LEA R28, P3, R29, R2.reuse, 0x1 ;  /* 0x000000021d1c7211 */ /* 0x080fe200078608ff */
[----:B---3--:R-:W-:Y:S01]  /*9040*/  VIADD R12, R23, 0x9 ;  /* 0x00000009170c7836 */ /* 0x008fe20000000000 */
[----:B------:R-:W-:Y:S01]  /*9050*/  PRMT R13, R14, 0x7632, R13 ;  /* 0x000076320e0d7816 */ /* 0x000fe2000000000d */
[C---:B------:R-:W-:Y:S01]  /*9060*/  VIADD R0, R29.reuse, UR4 ;  /* 0x000000041d007c36 */ /* 0x040fe20008000000 */
[-C--:B------:R-:W-:Y:S01]  /*9070*/  LEA.HI.X.SX32 R29, R29, R3.reuse, 0x1, P3 ;  /* 0x000000031d1d7211 */ /* 0x080fe200018f0eff */
[C---:B------:R-:W-:Y:S01]  /*9080*/  VIADD R14, R23.reuse, 0xa ;  /* 0x0000000a170e7836 */ /* 0x040fe20000000000 */
[----:B--2---:R-:W-:Y:S01]  /*9090*/  ISETP.LT.AND P3, PT, R12, UR6, !P0 ;  /* 0x000000060c007c0c */ /* 0x004fe2000c761270 */
[----:B------:R-:W0:Y:S01]  /*90a0*/  LDCU UR6, c[0x0][0x39c] ;  /* 0x00007380ff0677ac */ /* 0x000e220008000800 */
[----:B------:R-:W-:Y:S01]  /*90b0*/  LEA R12, P6, R0, R2, 0x1 ;  /* 0x00000002000c7211 */ /* 0x000fe200078c08ff */
[----:B------:R2:W-:Y:S01]  /*90c0*/  @P2 STG.E.U16 desc[UR8][R28.64], R13 ;  /* 0x0000000d1c002986 */ /* 0x0005e2000c101508 */
[----:B-1----:R-:W-:Y:S01]  /*90d0*/  ISETP.LT.AND P2, PT, R14, UR7, !P0 ;  /* 0x000000070e007c0c */ /* 0x002fe2000c741270 */
[C---:B------:R-:W-:Y:S01]  /*90e0*/  VIADD R14, R0.reuse, UR4 ;  /* 0x00000004000e7c36 */ /* 0x040fe20008000000 */
[----:B------:R-:W1:Y:S01]  /*90f0*/  LDCU UR7, c[0x0][0x39c] ;  /* 0x00007380ff0777ac */ /* 0x000e620008000800 */
[----:B--2---:R-:W-:Y:S01]  /*9100*/  LEA.HI.X.SX32 R13, R0, R3, 0x1, P6 ;  /* 0x00000003000d7211 */ /* 0x004fe200030f0eff */
[----:B------:R-:W-:-:S02]  /*9110*/  VIADD R29, R23, 0xb ;  /* 0x0000000b171d7836 */ /* 0x000fc40000000000 */
[C---:B------:R-:W-:Y:S02]  /*9120*/  LEA R28, P6, R14.reuse, R2, 0x1 ;  /* 0x000000020e1c7211 */ /* 0x040fe400078c08ff */
[----:B------:R2:W-:Y:S01]  /*9130*/  @P1 STG.E.U16 desc[UR8][R12.64], R15 ;  /* 0x0000000f0c001986 */ /* 0x0005e2000c101508 */
[----:B------:R-:W-:Y:S01]  /*9140*/  ISETP.LT.AND P1, PT, R29, UR5, !P0 ;  /* 0x000000051d007c0c */ /* 0x000fe2000c721270 */
[C---:B------:R-:W-:Y:S01]  /*9150*/  VIADD R0, R14.reuse, UR4 ;  /* 0x000000040e007c36 */ /* 0x040fe20008000000 */
[----:B------:R-:W-:Y:S01]  /*9160*/  LEA.HI.X.SX32 R29, R14, R3, 0x1, P6 ;  /* 0x000000030e1d7211 */ /* 0x000fe200030f0eff */
[----:B------:R-:W-:Y:S01]  /*9170*/  VIADD R14, R23, 0xc ;  /* 0x0000000c170e7836 */ /* 0x000fe20000000000 */
[----:B------:R-:W3:Y:S01]  /*9180*/  LDCU UR5, c[0x0][0x39c] ;  /* 0x00007380ff0577ac */ /* 0x000ee20008000800 */
[----:B------:R-:W3:Y:S04]  /*9190*/  LDL.LU R23, [R1+0x354] ;  /* 0x0003540001177983 */ /* 0x000ee80000300800 */
[----:B------:R-:W3:Y:S01]  /*91a0*/  LDL.LU R6, [R1+0x60] ;  /* 0x0000600001067983 */ /* 0x000ee20000300800 */
[----:B--2---:R-:W-:-:S03]  /*91b0*/  PRMT R15, R15, 0x7632, R15 ;  /* 0x000076320f0f7816 */ /* 0x004fc6000000000f */
[----:B------:R-:W2:Y:S04]  /*91c0*/  LDL.LU R7, [R1+0x70] ;  /* 0x0000700001077983 */ /* 0x000ea80000300800 */
[----:B------:R0:W-:Y:S04]  /*91d0*/  @P5 STG.E.U16 desc[UR8][R28.64], R15 ;  /* 0x0000000f1c005986 */ /* 0x0001e8000c101508 */
[----:B0-----:R-:W2:Y:S01]  /*91e0*/  LDL.LU R29, [R1+0x310] ;  /* 0x00031000011d7983 */ /* 0x001ea20000300800 */
[----:B------:R-:W-:-:S04]  /*91f0*/  LEA R12, P6, R0, R2, 0x1 ;  /* 0x00000002000c7211 */ /* 0x000fc800078c08ff */
[C---:B------:R-:W-:Y:S01]  /*9200*/  LEA.HI.X.SX32 R13, R0.reuse, R3, 0x1, P6 ;  /* 0x00000003000d7211 */ /* 0x040fe200030f0eff */
[----:B------:R-:W-:Y:S01]  /*9210*/  VIADD R0, R0, UR4 ;  /* 0x0000000400007c36 */ /* 0x000fe20008000000 */
[----:B------:R-:W-:Y:S01]  /*9220*/  ISETP.LT.AND P5, PT, R14, UR6, !P0 ;  /* 0x000000060e007c0c */ /* 0x000fe2000c7a1270 */
[----:B------:R-:W0:Y:S02]  /*9230*/  LDCU UR6, c[0x0][0x39c] ;  /* 0x00007380ff0677ac */ /* 0x000e240008000800 */
[----:B------:R1:W-:Y:S01]  /*9240*/  @P4 STG.E.U16 desc[UR8][R12.64], R20 ;  /* 0x000000140c004986 */ /* 0x0003e2000c101508 */
[C---:B------:R-:W-:Y:S01]  /*9250*/  LEA R14, P4, R0.reuse, R2, 0x1 ;  /* 0x00000002000e7211 */ /* 0x040fe200078808ff */
[----:B------:R-:W-:-:S03]  /*9260*/  VIADD R28, R0, UR4 ;  /* 0x00000004001c7c36 */ /* 0x000fc60008000000 */
[----:B------:R-:W-:Y:S02]  /*9270*/  LEA.HI.X.SX32 R15, R0, R3, 0x1, P4 ;  /* 0x00000003000f7211 */ /* 0x000fe400020f0eff */
[----:B-1----:R-:W-:-:S05]  /*9280*/  PRMT R13, R20, 0x7632, R13 ;  /* 0x00007632140d7816 */ /* 0x002fca000000000d */
[----:B------:R1:W-:Y:S01]  /*9290*/  @P3 STG.E.U16 desc[UR8][R14.64], R13 ;  /* 0x0000000d0e003986 */ /* 0x0003e2000c101508 */
[C---:B--2---:R-:W-:Y:S02]  /*92a0*/  VIADD R12, R29.reuse, 0xd ;  /* 0x0000000d1d0c7836 */ /* 0x044fe40000000000 */
[----:B------:R-:W-:-:S03]  /*92b0*/  VIADD R0, R29, 0xe ;  /* 0x0000000e1d007836 */ /* 0x000fc60000000000 */
[----:B---3--:R-:W-:Y:S01]  /*92c0*/  ISETP.LT.AND P4, PT, R12, UR5, !P0 ;  /* 0x000000050c007c0c */ /* 0x008fe2000c781270 */
[----:B------:R-:W2:Y:S01]  /*92d0*/  LDCU UR5, c[0x0][0x39c] ;  /* 0x00007380ff0577ac */ /* 0x000ea20008000800 */
[-C--:B------:R-:W-:Y:S02]  /*92e0*/  LEA R12, P6, R28, R2.reuse, 0x1 ;  /* 0x000000021c0c7211 */ /* 0x080fe400078c08ff */
[----:B------:R-:W-:Y:S01]  /*92f0*/  ISETP.LT.AND P3, PT, R0, UR7, !P0 ;  /* 0x0000000700007c0c */ /* 0x000fe2000c761270 */
[C---:B------:R-:W-:Y:S01]  /*9300*/  VIADD R0, R28.reuse, UR4 ;  /* 0x000000041c007c36 */ /* 0x040fe20008000000 */
[-C--:B-1----:R-:W-:Y:S01]  /*9310*/  LEA.HI.X.SX32 R13, R28, R3.reuse, 0x1, P6 ;  /* 0x000000031c0d7211 */ /* 0x082fe200030f0eff */
[----:B------:R-:W-:Y:S01]  /*9320*/  VIADD R15, R29, 0xf ;  /* 0x0000000f1d0f7836 */ /* 0x000fe20000000000 */
[----:B------:R-:W1:Y:S01]  /*9330*/  LDCU UR7, c[0x0][0x39c] ;  /* 0x00007380ff0777ac */ /* 0x000e620008000800 */
[C---:B------:R-:W-:Y:S01]  /*9340*/  VIADD R20, R0.reuse, UR4 ;  /* 0x0000000400147c36 */ /* 0x040fe20008000000 */
[C---:B------:R-:W-:Y:S01]  /*9350*/  LEA R14, P6, R0.reuse, R2, 0x1 ;  /* 0x00000002000e7211 */ /* 0x040fe200078c08ff */
[----:B------:R3:W-:Y:S01]  /*9360*/  @P2 STG.E.U16 desc[UR8][R12.64], R21 ;  /* 0x000000150c002986 */ /* 0x0007e2000c101508 */
[----:B0-----:R-:W-:Y:S01]  /*9370*/  ISETP.LT.AND P2, PT, R15, UR6, !P0 ;  /* 0x000000060f007c0c */ /* 0x001fe2000c741270 */
[----:B------:R-:W0:Y:S01]  /*9380*/  LDCU UR6, c[0x0][0x39c] ;  /* 0x00007380ff0677ac */ /* 0x000e220008000800 */
[----:B------:R-:W-:Y:S01]  /*9390*/  LEA.HI.X.SX32 R15, R0, R3, 0x1, P6 ;  /* 0x00000003000f7211 */ /* 0x000fe200030f0eff */
[----:B------:R-:W4:Y:S01]  /*93a0*/  LDL.LU R28, [R1+0x6c] ;  /* 0x00006c00011c7983 */ /* 0x000f220000300800 */
[----:B------:R-:W-:-:S02]  /*93b0*/  PRMT R0, R21, 0x7632, R0 ;  /* 0x0000763215007816 */ /* 0x000fc40000000000 */
[----:B---3--:R-:W-:-:S03]  /*93c0*/  LEA R12, P6, R20, R2, 0x1 ;  /* 0x00000002140c7211 */ /* 0x008fc600078c08ff */
[----:B------:R3:W-:Y:S01]  /*93d0*/  @P1 STG.E.U16 desc[UR8][R14.64], R0 ;  /* 0x000000000e001986 */ /* 0x0007e2000c101508 */
[----:B------:R-:W-:Y:S01]  /*93e0*/  VIADD R21, R29, 0x10 ;  /* 0x000000101d157836 */ /* 0x000fe20000000000 */
[----:B------:R-:W-:-:S04]  /*93f0*/  LEA.HI.X.SX32 R13, R20, R3, 0x1, P6 ;  /* 0x00000003140d7211 */ /* 0x000fc800030f0eff */
[----:B--2---:R-:W-:Y:S01]  /*9400*/  ISETP.LT.AND P1, PT, R21, UR5, !P0 ;  /* 0x0000000515007c0c */ /* 0x004fe2000c721270 */
[----:B------:R-:W2:Y:S01]  /*9410*/  LDCU UR5, c[0x0][0x39c] ;  /* 0x00007380ff0577ac */ /* 0x000ea20008000800 */
[----:B------:R0:W-:Y:S01]  /*9420*/  @P5 STG.E.U16 desc[UR8][R12.64], R22 ;  /* 0x000000160c005986 */ /* 0x0001e2000c101508 */
[----:B---3--:R-:W-:Y:S01]  /*9430*/  VIADD R0, R20, UR4 ;  /* 0x0000000414007c36 */ /* 0x008fe20008000000 */
[----:B------:R-:W-:Y:S01]  /*9440*/  PRMT R15, R22, 0x7632, R15 ;  /* 0x00007632160f7816 */ /* 0x000fe2000000000f */
[C---:B------:R-:W-:Y:S02]  /*9450*/  VIADD R14, R29.reuse, 0x11 ;  /* 0x000000111d0e7836 */ /* 0x040fe40000000000 */
[C---:B------:R-:W-:Y:S01]  /*9460*/  VIADD R20, R0.reuse, UR4 ;  /* 0x0000000400147c36 */ /* 0x040fe20008000000 */
[CC--:B0-----:R-:W-:Y:S01]  /*9470*/  LEA R12, P5, R0.reuse, R2.reuse, 0x1 ;  /* 0x00000002000c7211 */ /* 0x0c1fe200078a08ff */
[C---:B------:R-:W-:Y:S01]  /*9480*/  VIADD R21, R29.reuse, 0x14 ;  /* 0x000000141d157836 */ /* 0x040fe20000000000 */
[----:B------:R-:W3:Y:S02]  /*9490*/  LDL.LU R22, [R1+0x68] ;  /* 0x0000680001167983 */ /* 0x000ee40000300800 */
[-C--:B------:R-:W-:Y:S01]  /*94a0*/  LEA.HI.X.SX32 R13, R0, R3.reuse, 0x1, P5 ;  /* 0x00000003000d7211 */ /* 0x080fe200028f0eff */
[C---:B------:R-:W-:Y:S01]  /*94b0*/  VIADD R0, R29.reuse, 0x12 ;  /* 0x000000121d007836 */ /* 0x040fe20000000000 */
[----:B------:R-:W-:Y:S01]  /*94c0*/  ISETP.LT.AND P5, PT, R14, UR6, !P0 ;  /* 0x000000060e007c0c */ /* 0x000fe2000c7a1270 */
        /* <DEDUP_REMOVED lines=8> */
[C---:B------:R-:W-:Y:S01]  /*9550*/  LEA R12, P6, R0.reuse, R2, 0x1 ;  /* 0x00000002000c7211 */ /* 0x040fe200078c08ff */
[C---:B------:R-:W-:Y:S01]  /*9560*/  VIADD R20, R0.reuse, UR4 ;  /* 0x0000000400147c36 */ /* 0x040fe20008000000 */
[----:B------:R2:W-:Y:S01]  /*9570*/  @P3 STG.E.U16 desc[UR8][R14.64], R23 ;  /* 0x000000170e003986 */ /* 0x0005e2000c101508 */
[----:B------:R-:W-:Y:S01]  /*9580*/  ISETP.LT.AND P3, PT, R13, UR5, !P0 ;  /* 0x000000050d007c0c */ /* 0x000fe2000c761270 */
[----:B------:R-:W1:Y:S01]  /*9590*/  LDCU UR5, c[0x0][0x39c] ;  /* 0x00007380ff0577ac */ /* 0x000e620008000800 */
[----:B------:R-:W-:Y:S02]  /*95a0*/  LEA.HI.X.SX32 R13, R0, R3, 0x1, P6 ;  /* 0x00000003000d7211 */ /* 0x000fe400030f0eff */
[----:B------:R-:W-:-:S05]  /*95b0*/  PRMT R0, R23, 0x7632, R0 ;  /* 0x0000763217007816 */ /* 0x000fca0000000000 */
[----:B------:R1:W-:Y:S01]  /*95c0*/  @P2 STG.E.U16 desc[UR8][R12.64], R0 ;  /* 0x000000000c002986 */ /* 0x0003e2000c101508 */
[----:B0-----:R-:W-:Y:S01]  /*95d0*/  ISETP.LT.AND P2, PT, R21, UR6, !P0 ;  /* 0x0000000615007c0c */ /* 0x001fe2000c741270 */
[----:B------:R-:W0:Y:S02]  /*95e0*/  LDCU UR6, c[0x0][0x39c] ;  /* 0x00007380ff0677ac */ /* 0x000e240008000800 */
[----:B--2---:R-:W2:Y:S04]  /*95f0*/  LDL.LU R23, [R1+0x74] ;  /* 0x0000740001177983 */ /* 0x004ea80000300800 */
[----:B------:R-:W2:Y:S01]  /*9600*/  LDL.LU R21, [R1+0x64] ;  /* 0x0000640001157983 */ /* 0x000ea20000300800 */
[C---:B------:R-:W-:Y:S01]  /*9610*/  LEA R14, P6, R20.reuse, R2, 0x1 ;  /* 0x00000002140e7211 */ /* 0x040fe200078c08ff */
[----:B-1----:R-:W-:-:S03]  /*9620*/  VIADD R0, R20, UR4 ;  /* 0x0000000414007c36 */ /* 0x002fc60008000000 */
[-C--:B------:R-:W-:Y:S01]  /*9630*/  LEA.HI.X.SX32 R15, R20, R3.reuse, 0x1, P6 ;  /* 0x00000003140f7211 */ /* 0x080fe200030f0eff */
[C---:B------:R-:W-:Y:S02]  /*9640*/  VIADD R12, R29.reuse, 0x15 ;  /* 0x000000151d0c7836 */ /* 0x040fe40000000000 */
[----:B------:R-:W-:Y:S02]  /*9650*/  VIADD R20, R0, UR4 ;  /* 0x0000000400147c36 */ /* 0x000fe40008000000 */
[----:B------:R1:W-:Y:S01]  /*9660*/  @P1 STG.E.U16 desc[UR8][R14.64], R6 ;  /* 0x000000060e001986 */ /* 0x0003e2000c101508 */
[----:B------:R-:W-:Y:S02]  /*9670*/  PRMT R13, R6, 0x7632, R13 ;  /* 0x00007632060d7816 */ /* 0x000fe4000000000d */
[CC--:B-1----:R-:W-:Y:S01]  /*9680*/  LEA R14, P1, R0.reuse, R2.reuse, 0x1 ;  /* 0x00000002000e7211 */ /* 0x0c2fe200078208ff */
[----:B------:R-:W3:Y:S03]  /*9690*/  LDL.LU R6, [R1+0x350] ;  /* 0x0003500001067983 */ /* 0x000ee60000300800 */
[-C--:B------:R-:W-:Y:S01]  /*96a0*/  LEA.HI.X.SX32 R15, R0, R3.reuse, 0x1, P1 ;  /* 0x00000003000f7211 */ /* 0x080fe200008f0eff */
[C---:B------:R-:W-:Y:S01]  /*96b0*/  VIADD R0, R29.reuse, 0x16 ;  /* 0x000000161d007836 */ /* 0x040fe20000000000 */
[----:B------:R-:W-:Y:S01]  /*96c0*/  ISETP.LT.AND P1, PT, R12, UR5, !P0 ;  /* 0x000000050c007c0c */ /* 0x000fe2000c721270 */
[----:B------:R-:W1:Y:S01]  /*96d0*/  LDCU UR5, c[0x0][0x39c] ;  /* 0x00007380ff0577ac */ /* 0x000e620008000800 */
[----:B------:R-:W-:Y:S01]  /*96e0*/  LEA R12, P6, R20, R2, 0x1 ;  /* 0x00000002140c7211 */ /* 0x000fe200078c08ff */
[----:B------:R0:W-:Y:S01]  /*96f0*/  @P5 STG.E.U16 desc[UR8][R14.64], R13 ;  /* 0x0000000d0e005986 */ /* 0x0001e2000c101508 */
[----:B------:R-:W-:Y:S01]  /*9700*/  ISETP.LT.AND P5, PT, R0, UR7, !P0 ;  /* 0x0000000700007c0c */ /* 0x000fe2000c7a1270 */
[C---:B------:R-:W-:Y:S01]  /*9710*/  VIADD R0, R20.reuse, UR4 ;  /* 0x0000000414007c36 */ /* 0x040fe20008000000 */
[----:B------:R-:W1:Y:S01]  /*9720*/  LDCU UR7, c[0x0][0x39c] ;  /* 0x00007380ff0777ac */ /* 0x000e620008000800 */
[----:B0-----:R-:W-:Y:S01]  /*9730*/  LEA.HI.X.SX32 R13, R20, R3, 0x1, P6 ;  /* 0x00000003140d7211 */ /* 0x001fe200030f0eff */
[----:B------:R-:W-:-:S02]  /*9740*/  VIADD R14, R29, 0x17 ;  /* 0x000000171d0e7836 */ /* 0x000fc40000000000 */
[----:B------:R-:W-:Y:S02]  /*9750*/  VIADD R20, R0, UR4 ;  /* 0x0000000400147c36 */ /* 0x000fe40008000000 */
[----:B--2---:R0:W-:Y:S01]  /*9760*/  @P4 STG.E.U16 desc[UR8][R12.64], R21 ;  /* 0x000000150c004986 */ /* 0x0041e2000c101508 */
[----:B------:R-:W-:Y:S01]  /*9770*/  ISETP.LT.AND P4, PT, R14, UR6, !P0 ;  /* 0x000000060e007c0c */ /* 0x000fe2000c781270 */
[----:B------:R-:W2:Y:S01]  /*9780*/  LDCU UR6, c[0x0][0x39c] ;  /* 0x00007380ff0677ac */ /* 0x000ea20008000800 */
[----:B0-----:R-:W-:-:S04]  /*9790*/  LEA R12, P6, R0, R2, 0x1 ;  /* 0x00000002000c7211 */ /* 0x001fc800078c08ff */
[-C--:B------:R-:W-:Y:S02]  /*97a0*/  LEA.HI.X.SX32 R13, R0, R3.reuse, 0x1, P6 ;  /* 0x00000003000d7211 */ /* 0x080fe400030f0eff */
[----:B------:R-:W-:Y:S02]  /*97b0*/  PRMT R0, R21, 0x7632, R0 ;  /* 0x0000763215007816 */ /* 0x000fe40000000000 */
[C---:B------:R-:W-:Y:S01]  /*97c0*/  LEA R14, P6, R20.reuse, R2, 0x1 ;  /* 0x00000002140e7211 */ /* 0x040fe200078c08ff */
[----:B------:R-:W-:Y:S02]  /*97d0*/  VIADD R21, R29, 0x18 ;  /* 0x000000181d157836 */ /* 0x000fe40000000000 */
[----:B------:R0:W-:Y:S01]  /*97e0*/  @P3 STG.E.U16 desc[UR8][R12.64], R0 ;  /* 0x000000000c003986 */ /* 0x0001e2000c101508 */
[C---:B------:R-:W-:Y:S02]  /*97f0*/  LEA.HI.X.SX32 R15, R20.reuse, R3, 0x1, P6 ;  /* 0x00000003140f7211 */ /* 0x040fe400030f0eff */
[----:B-1----:R-:W-:Y:S01]  /*9800*/  ISETP.LT.AND P3, PT, R21, UR5, !P0 ;  /* 0x0000000515007c0c */ /* 0x002fe2000c761270 */
[----:B------:R-:W1:Y:S02]  /*9810*/  LDCU UR5, c[0x0][0x39c] ;  /* 0x00007380ff0577ac */ /* 0x000e640008000800 */
[----:B---3--:R3:W-:Y:S01]  /*9820*/  @P2 STG.E.U16 desc[UR8][R14.64], R22 ;  /* 0x000000160e002986 */ /* 0x0087e2000c101508 */
[----:B0-----:R-:W-:-:S05]  /*9830*/  VIADD R0, R20, UR4 ;  /* 0x0000000414007c36 */ /* 0x001fca0008000000 */
[-C--:B------:R-:W-:Y:S01]  /*9840*/  LEA R12, P2, R0, R2.reuse, 0x1 ;  /* 0x00000002000c7211 */ /* 0x080fe200078408ff */
[C---:B---3--:R-:W-:Y:S01]  /*9850*/  VIADD R14, R29.reuse, 0x19 ;  /* 0x000000191d0e7836 */ /* 0x048fe20000000000 */
[----:B------:R-:W-:Y:S01]  /*9860*/  PRMT R15, R22, 0x7632, R15 ;  /* 0x00007632160f7816 */ /* 0x000fe2000000000f */
[C---:B------:R-:W-:Y:S01]  /*9870*/  VIADD R20, R0.reuse, UR4 ;  /* 0x0000000400147c36 */ /* 0x040fe20008000000 */
[-C--:B------:R-:W-:Y:S01]  /*9880*/  LEA.HI.X.SX32 R13, R0, R3.reuse, 0x1, P2 ;  /* 0x00000003000d7211 */ /* 0x080fe200010f0eff */
[C---:B------:R-:W-:Y:S01]  /*9890*/  VIADD R0, R29.reuse, 0x1a ;  /* 0x0000001a1d007836 */ /* 0x040fe20000000000 */
[----:B------:R-:W3:Y:S01]  /*98a0*/  LDL.LU R22, [R1+0x78] ;  /* 0x0000780001167983 */ /* 0x000ee20000300800 */
[----:B--2---:R-:W-:Y:S01]  /*98b0*/  ISETP.LT.AND P2, PT, R14, UR6, !P0 ;  /* 0x000000060e007c0c */ /* 0x004fe2000c741270 */
[----:B------:R-:W0:Y:S01]  /*98c0*/  LDCU UR6, c[0x0][0x39c] ;  /* 0x00007380ff0677ac */ /* 0x000e220008000800 */
[----:B------:R-:W-:Y:S01]  /*98d0*/  LEA R14, P6, R20, R2, 0x1 ;  /* 0x00000002140e7211 */ /* 0x000fe200078c08ff */
[----:B------:R2:W-:Y:S01]  /*98e0*/  @P1 STG.E.U16 desc[UR8][R12.64], R15 ;  /* 0x0000000f0c001986 */ /* 0x0005e2000c101508 */
[----:B------:R-:W-:Y:S01]  /*98f0*/  ISETP.LT.AND P1, PT, R0, UR7, !P0 ;  /* 0x0000000700007c0c */ /* 0x000fe2000c721270 */
[C---:B------:R-:W-:Y:S01]  /*9900*/  VIADD R0, R20.reuse, UR4 ;  /* 0x0000000414007c36 */ /* 0x040fe20008000000 */
[----:B------:R-:W0:Y:S01]  /*9910*/  LDCU UR7, c[0x0][0x39c] ;  /* 0x00007380ff0777ac */ /* 0x000e220008000800 */
[----:B--2---:R-:W-:Y:S01]  /*9920*/  LEA.HI.X.SX32 R15, R20, R3, 0x1, P6 ;  /* 0x00000003140f7211 */ /* 0x004fe200030f0eff */
[----:B------:R-:W-:-:S02]  /*9930*/  VIADD R13, R29, 0x1b ;  /* 0x0000001b1d0d7836 */ /* 0x000fc40000000000 */
[CC--:B------:R-:W-:Y:S01]  /*9940*/  LEA R12, P6, R0.reuse, R2.reuse, 0x1 ;  /* 0x00000002000c7211 */ /* 0x0c0fe200078c08ff */
[C---:B------:R-:W-:Y:S01]  /*9950*/  VIADD R20, R0.reuse, UR4 ;  /* 0x0000000400147c36 */ /* 0x040fe20008000000 */
[----:B----4-:R2:W-:Y:S01]  /*9960*/  @P5 STG.E.U16 desc[UR8][R14.64], R28 ;  /* 0x0000001c0e005986 */ /* 0x0105e2000c101508 */
[----:B-1----:R-:W-:Y:S01]  /*9970*/  ISETP.LT.AND P5, PT, R13, UR5, !P0 ;  /* 0x000000050d007c0c */ /* 0x002fe2000c7a1270 */
[----:B------:R-:W1:Y:S01]  /*9980*/  LDCU UR5, c[0x0][0x39c] ;  /* 0x00007380ff0577ac */ /* 0x000e620008000800 */
[----:B------:R-:W-:Y:S02]  /*9990*/  LEA.HI.X.SX32 R13, R0, R3, 0x1, P6 ;  /* 0x00000003000d7211 */ /* 0x000fe400030f0eff */
[----:B------:R-:W-:Y:S02]  /*99a0*/  PRMT R0, R28, 0x7632, R0 ;  /* 0x000076321c007816 */ /* 0x000fe40000000000 */
[----:B--2---:R-:W2:Y:S01]  /*99b0*/  LDL.LU R28, [R1+0x7c] ;  /* 0x00007c00011c7983 */ /* 0x004ea20000300800 */
[----:B------:R-:W-:Y:S01]  /*99c0*/  LEA R14, P6, R20, R2, 0x1 ;  /* 0x00000002140e7211 */ /* 0x000fe200078c08ff */
[----:B------:R-:W-:-:S02]  /*99d0*/  VIADD R21, R29, 0x1c ;  /* 0x0000001c1d157836 */ /* 0x000fc40000000000 */
[----:B------:R4:W-:Y:S01]  /*99e0*/  @P4 STG.E.U16 desc[UR8][R12.64], R0 ;  /* 0x000000000c004986 */ /* 0x0009e2000c101508 */
[C---:B------:R-:W-:Y:S02]  /*99f0*/  LEA.HI.X.SX32 R15, R20.reuse, R3, 0x1, P6 ;  /* 0x00000003140f7211 */ /* 0x040fe400030f0eff */
[----:B0-----:R-:W-:Y:S01]  /*9a00*/  ISETP.LT.AND P4, PT, R21, UR6, !P0 ;  /* 0x0000000615007c0c */ /* 0x001fe2000c781270 */
[----:B------:R-:W0:Y:S02]  /*9a10*/  LDCU UR6, c[0x0][0x39c] ;  /* 0x00007380ff0677ac */ /* 0x000e240008000800 */
[----:B------:R1:W-:Y:S01]  /*9a20*/  @P3 STG.E.U16 desc[UR8][R14.64], R7 ;  /* 0x000000070e003986 */ /* 0x0003e2000c101508 */
[----:B----4-:R-:W-:Y:S02]  /*9a30*/  VIADD R0, R20, UR4 ;  /* 0x0000000414007c36 */ /* 0x010fe40008000000 */
[----:B------:R-:W-:Y:S02]  /*9a40*/  VIADD R12, R29, 0x1d ;  /* 0x0000001d1d0c7836 */ /* 0x000fe40000000000 */
[C---:B------:R-:W-:Y:S01]  /*9a50*/  VIADD R20, R0.reuse, UR4 ;  /* 0x0000000400147c36 */ /* 0x040fe20008000000 */
[----:B-1----:R-:W-:-:S02]  /*9a60*/  LEA R14, P3, R0, R2, 0x1 ;  /* 0x00000002000e7211 */ /* 0x002fc400078608ff */
[----:B------:R-:W-:Y:S02]  /*9a70*/  PRMT R13, R7, 0x7632, R13 ;  /* 0x00007632070d7816 */ /* 0x000fe4000000000d */
[-C--:B------:R-:W-:Y:S01]  /*9a80*/  LEA.HI.X.SX32 R15, R0, R3.reuse, 0x1, P3 ;  /* 0x00000003000f7211 */ /* 0x080fe200018f0eff */
[C---:B------:R-:W-:Y:S01]  /*9a90*/  VIADD R0, R29.reuse, 0x1e ;  /* 0x0000001e1d007836 */ /* 0x040fe20000000000 */
[----:B------:R-:W-:Y:S01]  /*9aa0*/  ISETP.LT.AND P3, PT, R12, UR5, !P0 ;  /* 0x000000050c007c0c */ /* 0x000fe2000c761270 */
[----:B------:R-:W4:Y:S01]  /*9ab0*/  LDL.LU R7, [R1+0x348] ;  /* 0x0003480001077983 */ /* 0x000f220000300800 */
[----:B------:R-:W-:Y:S01]  /*9ac0*/  LEA R12, P6, R20, R2, 0x1 ;  /* 0x00000002140c7211 */ /* 0x000fe200078c08ff */
[----:B------:R-:W1:Y:S02]  /*9ad0*/  LDCU UR5, c[0x0][0x39c] ;  /* 0x00007380ff0577ac */ /* 0x000e640008000800 */
[----:B------:R0:W-:Y:S01]  /*9ae0*/  @P2 STG.E.U16 desc[UR8][R14.64], R13 ;  /* 0x0000000d0e002986 */ /* 0x0001e2000c101508 */
[----:B------:R-:W-:Y:S01]  /*9af0*/  ISETP.LT.AND P2, PT, R0, UR7, !P0 ;  /* 0x0000000700007c0c */ /* 0x000fe2000c741270 */
[C---:B------:R-:W-:Y:S01]  /*9b00*/  VIADD R0, R20.reuse, UR4 ;  /* 0x0000000414007c36 */ /* 0x040fe20008000000 */
[----:B------:R-:W1:Y:S01]  /*9b10*/  LDCU UR7, c[0x0][0x39c] ;  /* 0x00007380ff0777ac */ /* 0x000e620008000800 */
[----:B0-----:R-:W-:Y:S01]  /*9b20*/  LEA.HI.X.SX32 R13, R20, R3, 0x1, P6 ;  /* 0x00000003140d7211 */ /* 0x001fe200030f0eff */
[----:B------:R-:W-:-:S02]  /*9b30*/  VIADD R14, R29, 0x1f ;  /* 0x0000001f1d0e7836 */ /* 0x000fc40000000000 */
[----:B------:R-:W-:Y:S02]  /*9b40*/  VIADD R15, R0, UR4 ;  /* 0x00000004000f7c36 */ /* 0x000fe40008000000 */
[----:B------:R0:W-:Y:S01]  /*9b50*/  @P1 STG.E.U16 desc[UR8][R12.64], R23 ;  /* 0x000000170c001986 */ /* 0x0001e2000c101508 */
[----:B------:R-:W-:Y:S01]  /*9b60*/  ISETP.LT.AND P1, PT, R14, UR6, !P0 ;  /* 0x000000060e007c0c */ /* 0x000fe2000c721270 */
[----:B------:R-:W1:Y:S01]  /*9b70*/  LDCU UR6, c[0x0][0x39c] ;  /* 0x00007380ff0677ac */ /* 0x000e620008000800 */
[----:B------:R-:W-:Y:S02]  /*9b80*/  PRMT R21, R23, 0x7632, R21 ;  /* 0x0000763217157816 */ /* 0x000fe40000000015 */
[----:B0-----:R-:W-:-:S04]  /*9b90*/  LEA R12, P6, R0, R2, 0x1 ;  /* 0x00000002000c7211 */ /* 0x001fc800078c08ff */
[-C--:B------:R-:W-:Y:S02]  /*9ba0*/  LEA.HI.X.SX32 R13, R0, R3.reuse, 0x1, P6 ;  /* 0x00000003000d7211 */ /* 0x080fe400030f0eff */
[CC--:B------:R-:W-:Y:S01]  /*9bb0*/  LEA R14, P6, R15.reuse, R2.reuse, 0x1 ;  /* 0x000000020f0e7211 */ /* 0x0c0fe200078c08ff */
[C---:B------:R-:W-:Y:S02]  /*9bc0*/  VIADD R0, R15.reuse, UR4 ;  /* 0x000000040f007c36 */ /* 0x040fe40008000000 */
[----:B------:R0:W-:Y:S01]  /*9bd0*/  @P5 STG.E.U16 desc[UR8][R12.64], R21 ;  /* 0x000000150c005986 */ /* 0x0001e2000c101508 */
[----:B------:R-:W-:Y:S01]  /*9be0*/  LEA.HI.X.SX32 R15, R15, R3, 0x1, P6 ;  /* 0x000000030f0f7211 */ /* 0x000fe200030f0eff */
[----:B0-----:R-:W-:Y:S01]  /*9bf0*/  VIADD R13, R29, 0x21 ;  /* 0x000000211d0d7836 */ /* 0x001fe20000000000 */
[----:B------:R-:W-:-:S03]  /*9c00*/  LEA R12, P6, R0, R2, 0x1 ;  /* 0x00000002000c7211 */ /* 0x000fc600078c08ff */
[----:B---3--:R0:W-:Y:S01]  /*9c10*/  @P4 STG.E.U16 desc[UR8][R14.64], R22 ;  /* 0x000000160e004986 */ /* 0x0081e2000c101508 */
[----:B-1----:R-:W-:Y:S01]  /*9c20*/  ISETP.LT.AND P4, PT, R13, UR7, !P0 ;  /* 0x000000070d007c0c */ /* 0x002fe2000c781270 */
[C---:B------:R-:W-:Y:S01]  /*9c30*/  VIADD R20, R29.reuse, 0x20 ;  /* 0x000000201d147836 */ /* 0x040fe20000000000 */
[C---:B------:R-:W-:Y:S01]  /*9c40*/  LEA.HI.X.SX32 R13, R0.reuse, R3, 0x1, P6 ;  /* 0x00000003000d7211 */ /* 0x040fe200030f0eff */
[----:B------:R-:W-:Y:S01]  /*9c50*/  VIADD R0, R0, UR4 ;  /* 0x0000000400007c36 */ /* 0x000fe20008000000 */
[----:B------:R-:W1:Y:S01]  /*9c60*/  LDCU UR7, c[0x0][0x39c] ;  /* 0x00007380ff0777ac */ /* 0x000e620008000800 */
[----:B0-----:R-:W-:Y:S01]  /*9c70*/  PRMT R15, R22, 0x7632, R15 ;  /* 0x00007632160f7816 */ /* 0x001fe2000000000f */
[----:B------:R-:W-:Y:S01]  /*9c80*/  VIADD R14, R29, 0x22 ;  /* 0x000000221d0e7836 */ /* 0x000fe20000000000 */
[----:B------:R-:W3:Y:S04]  /*9c90*/  LDL.LU R22, [R1+0x88] ;  /* 0x0000880001167983 */ /* 0x000ee80000300800 */
[----:B------:R0:W-:Y:S01]  /*9ca0*/  @P3 STG.E.U16 desc[UR8][R12.64], R15 ;  /* 0x0000000f0c003986 */ /* 0x0001e2000c101508 */
[----:B------:R-:W-:Y:S01]  /*9cb0*/  ISETP.LT.AND P3, PT, R14, UR6, !P0 ;  /* 0x000000060e007c0c */ /* 0x000fe2000c761270 */
[----:B------:R-:W1:Y:S01]  /*9cc0*/  LDCU UR6, c[0x0][0x39c] ;  /* 0x00007380ff0677ac */ /* 0x000e620008000800 */
[C---:B0-----:R-:W-:Y:S01]  /*9cd0*/  LEA R12, P6, R0.reuse, R2, 0x1 ;  /* 0x00000002000c7211 */ /* 0x041fe200078c08ff */
[----:B------:R-:W-:-:S03]  /*9ce0*/  VIADD R15, R0, UR4 ;  /* 0x00000004000f7c36 */ /* 0x000fc60008000000 */
[-C--:B------:R-:W-:Y:S02]  /*9cf0*/  LEA.HI.X.SX32 R13, R0, R3.reuse, 0x1, P6 ;  /* 0x00000003000d7211 */ /* 0x080fe400030f0eff */
[CC--:B------:R-:W-:Y:S01]  /*9d00*/  LEA R14, P6, R15.reuse, R2.reuse, 0x1 ;  /* 0x000000020f0e7211 */ /* 0x0c0fe200078c08ff */
[C---:B------:R-:W-:Y:S01]  /*9d10*/  VIADD R0, R15.reuse, UR4 ;  /* 0x000000040f007c36 */ /* 0x040fe20008000000 */
[----:B--2---:R-:W-:Y:S02]  /*9d20*/  PRMT R21, R28, 0x7632, R21 ;  /* 0x000076321c157816 */ /* 0x004fe40000000015 */
[----:B------:R-:W-:Y:S01]  /*9d30*/  LEA.HI.X.SX32 R15, R15, R3, 0x1, P6 ;  /* 0x000000030f0f7211 */ /* 0x000fe200030f0eff */
[----:B------:R0:W-:Y:S04]  /*9d40*/  @P2 STG.E.U16 desc[UR8][R12.64], R28 ;  /* 0x0000001c0c002986 */ /* 0x0001e8000c101508 */
[----:B------:R2:W-:Y:S04]  /*9d50*/  @P1 STG.E.U16 desc[UR8][R14.64], R21 ;  /* 0x000000150e001986 */ /* 0x0005e8000c101508 */
[----:B0-----:R-:W3:Y:S04]  /*9d60*/  LDL.LU R28, [R1+0x8c] ;  /* 0x00008c00011c7983 */ /* 0x001ee80000300800 */
[----:B------:R-:W3:Y:S04]  /*9d70*/  LDL.LU R23, [R1+0x94] ;  /* 0x0000940001177983 */ /* 0x000ee80000300800 */
[----:B--2---:R-:W2:Y:S01]  /*9d80*/  LDL.LU R21, [R1+0x80] ;  /* 0x0000800001157983 */ /* 0x004ea20000300800 */
[----:B------:R-:W-:Y:S01]  /*9d90*/  ISETP.LT.AND P5, PT, R20, UR5, !P0 ;  /* 0x0000000514007c0c */ /* 0x000fe2000c7a1270 */
[----:B------:R-:W0:Y:S01]  /*9da0*/  LDCU UR5, c[0x0][0x39c] ;  /* 0x00007380ff0577ac */ /* 0x000e220008000800 */
[----:B------:R-:W-:Y:S01]  /*9db0*/  VIADD R20, R29, 0x23 ;  /* 0x000000231d147836 */ /* 0x000fe20000000000 */
[----:B------:R-:W-:-:S04]  /*9dc0*/  LEA R12, P6, R0, R2, 0x1 ;  /* 0x00000002000c7211 */ /* 0x000fc800078c08ff */
[C---:B------:R-:W-:Y:S01]  /*9dd0*/  LEA.HI.X.SX32 R13, R0.reuse, R3, 0x1, P6 ;  /* 0x00000003000d7211 */ /* 0x040fe200030f0eff */
[----:B------:R-:W-:Y:S02]  /*9de0*/  VIADD R0, R0, UR4 ;  /* 0x0000000400007c36 */ /* 0x000fe40008000000 */
[C---:B------:R-:W-:Y:S01]  /*9df0*/  VIADD R15, R29.reuse, 0x25 ;  /* 0x000000251d0f7836 */ /* 0x040fe20000000000 */
[----:B0-----:R-:W-:Y:S01]  /*9e00*/  ISETP.LT.AND P2, PT, R20, UR5, !P0 ;  /* 0x0000000514007c0c */ /* 0x001fe2000c741270 */
[----:B------:R-:W0:Y:S01]  /*9e10*/  LDCU UR5, c[0x0][0x39c] ;  /* 0x00007380ff0577ac */ /* 0x000e220008000800 */
[----:B------:R-:W-:Y:S01]  /*9e20*/  VIADD R20, R29, 0x24 ;  /* 0x000000241d147836 */ /* 0x000fe20000000000 */
[----:B------:R-:W-:-:S04]  /*9e30*/  LEA R14, P6, R0, R2, 0x1 ;  /* 0x00000002000e7211 */ /* 0x000fc800078c08ff */
[----:B-1----:R-:W-:Y:S01]  /*9e40*/  ISETP.LT.AND P1, PT, R20, UR7, !P0 ;  /* 0x0000000714007c0c */ /* 0x002fe2000c721270 */
[C---:B------:R-:W-:Y:S01]  /*9e50*/  VIADD R20, R0.reuse, UR4 ;  /* 0x0000000400147c36 */ /* 0x040fe20008000000 */
[----:B------:R-:W1:Y:S01]  /*9e60*/  LDCU UR7, c[0x0][0x39c] ;  /* 0x00007380ff0777ac */ /* 0x000e620008000800 */
[----:B--2---:R2:W-:Y:S01]  /*9e70*/  @P5 STG.E.U16 desc[UR8][R12.64], R21 ;  /* 0x000000150c005986 */ /* 0x0045e2000c101508 */
[----:B------:R-:W-:Y:S01]  /*9e80*/  ISETP.LT.AND P5, PT, R15, UR6, !P0 ;  /* 0x000000060f007c0c */ /* 0x000fe2000c7a1270 */
[----:B------:R-:W1:Y:S01]  /*9e90*/  LDCU UR6, c[0x0][0x39c] ;  /* 0x00007380ff0677ac */ /* 0x000e620008000800 */
[----:B------:R-:W-:Y:S02]  /*9ea0*/  LEA.HI.X.SX32 R15, R0, R3, 0x1, P6 ;  /* 0x00000003000f7211 */ /* 0x000fe400030f0eff */
[----:B------:R-:W-:Y:S01]  /*9eb0*/  PRMT R0, R21, 0x7632, R0 ;  /* 0x0000763215007816 */ /* 0x000fe20000000000 */
[----:B--2---:R-:W-:-:S04]  /*9ec0*/  VIADD R21, R29, 0x26 ;  /* 0x000000261d157836 */ /* 0x004fc80000000000 */
[----:B------:R2:W-:Y:S01]  /*9ed0*/  @P4 STG.E.U16 desc[UR8][R14.64], R0 ;  /* 0x000000000e004986 */ /* 0x0005e2000c101508 */
[----:B0-----:R-:W-:Y:S01]  /*9ee0*/  ISETP.LT.AND P4, PT, R21, UR5, !P0 ;  /* 0x0000000515007c0c */ /* 0x001fe2000c781270 */
[----:B------:R-:W0:Y:S02]  /*9ef0*/  LDCU UR5, c[0x0][0x39c] ;  /* 0x00007380ff0577ac */ /* 0x000e240008000800 */
[----:B------:R-:W3:Y:S01]  /*9f00*/  LDL.LU R21, [R1+0x84] ;  /* 0x0000840001157983 */ /* 0x000ee20000300800 */
[----:B------:R-:W-:-:S04]  /*9f10*/  LEA R12, P6, R20, R2, 0x1 ;  /* 0x00000002140c7211 */ /* 0x000fc800078c08ff */
[C---:B------:R-:W-:Y:S01]  /*9f20*/  LEA.HI.X.SX32 R13, R20.reuse, R3, 0x1, P6 ;  /* 0x00000003140d7211 */ /* 0x040fe200030f0eff */
[----:B--2---:R-:W-:Y:S02]  /*9f30*/  VIADD R14, R20, UR4 ;  /* 0x00000004140e7c36 */ /* 0x004fe40008000000 */
[C---:B------:R-:W-:Y:S02]  /*9f40*/  VIADD R0, R29.reuse, 0x27 ;  /* 0x000000271d007836 */ /* 0x040fe40000000000 */
[----:B------:R-:W-:Y:S01]  /*9f50*/  VIADD R20, R29, 0x28 ;  /* 0x000000281d147836 */ /* 0x000fe20000000000 */
[----:B---3--:R2:W-:Y:S02]  /*9f60*/  @P3 STG.E.U16 desc[UR8][R12.64], R21 ;  /* 0x000000150c003986 */ /* 0x0085e4000c101508 */
[----:B-1----:R-:W-:Y:S01]  /*9f70*/  ISETP.LT.AND P3, PT, R0, UR7, !P0 ;  /* 0x0000000700007c0c */ /* 0x002fe2000c761270 */
[C---:B------:R-:W-:Y:S01]  /*9f80*/  VIADD R0, R14.reuse, UR4 ;  /* 0x000000040e007c36 */ /* 0x040fe20008000000 */
[----:B------:R-:W-:Y:S01]  /*9f90*/  PRMT R15, R21, 0x7632, R15 ;  /* 0x00007632150f7816 */ /* 0x000fe2000000000f */
[----:B------:R-:W1:Y:S01]  /*9fa0*/  LDCU UR7, c[0x0][0x39c] ;  /* 0x00007380ff0777ac */ /* 0x000e620008000800 */
[----:B--2---:R-:W-:-:S04]  /*9fb0*/  LEA R12, P6, R14, R2, 0x1 ;  /* 0x000000020e0c7211 */ /* 0x004fc800078c08ff */
[----:B------:R-:W-:Y:S02]  /*9fc0*/  LEA.HI.X.SX32 R13, R14, R3, 0x1, P6 ;  /* 0x000000030e0d7211 */ /* 0x000fe400030f0eff */
[----:B------:R-:W-:-:S03]  /*9fd0*/  LEA R14, P6, R0, R2, 0x1 ;  /* 0x00000002000e7211 */ /* 0x000fc600078c08ff */
[----:B------:R2:W-:Y:S01]  /*9fe0*/  @P2 STG.E.U16 desc[UR8][R12.64], R15 ;  /* 0x0000000f0c002986 */ /* 0x0005e2000c101508 */
[----:B------:R-:W-:Y:S01]  /*9ff0*/  ISETP.LT.AND P2, PT, R20, UR6, !P0 ;  /* 0x0000000614007c0c */ /* 0x000fe2000c741270 */
[----:B------:R-:W3:Y:S01]  /*a000*/  LDCU UR6, c[0x0][0x39c] ;  /* 0x00007380ff0677ac */ /* 0x000ee20008000800 */
[CC--:B--2---:R-:W-:Y:S01]  /*a010*/  LEA.HI.X.SX32 R15, R0.reuse, R3.reuse, 0x1, P6 ;  /* 0x00000003000f7211 */ /* 0x0c4fe200030f0eff */
[----:B------:R-:W-:Y:S02]  /*a020*/  VIADD R13, R0, UR4 ;  /* 0x00000004000d7c36 */ /* 0x000fe40008000000 */
[----:B------:R-:W-:Y:S02]  /*a030*/  VIADD R0, R29, 0x29 ;  /* 0x000000291d007836 */ /* 0x000fe40000000000 */
[----:B------:R2:W-:Y:S01]  /*a040*/  @P1 STG.E.U16 desc[UR8][R14.64], R22 ;  /* 0x000000160e001986 */ /* 0x0005e2000c101508 */
[C---:B------:R-:W-:Y:S02]  /*a050*/  LEA R12, P6, R13.reuse, R2, 0x1 ;  /* 0x000000020d0c7211 */ /* 0x040fe400078c08ff */
[----:B------:R-:W-:Y:S01]  /*a060*/  ISETP.LT.AND P1, PT, R0, UR10, !P0 ;  /* 0x0000000a00007c0c */ /* 0x000fe2000c721270 */
[C---:B------:R-:W-:Y:S01]  /*a070*/  VIADD R0, R13.reuse, UR4 ;  /* 0x000000040d007c36 */ /* 0x040fe20008000000 */
[----:B------:R-:W-:Y:S01]  /*a080*/  LEA.HI.X.SX32 R13, R13, R3, 0x1, P6 ;  /* 0x000000030d0d7211 */ /* 0x000fe200030f0eff */
[----:B------:R-:W0:Y:S01]  /*a090*/  LDCU UR10, c[0x0][0x39c] ;  /* 0x00007380ff0a77ac */ /* 0x000e220008000800 */
[----:B--2---:R-:W-:-:S02]  /*a0a0*/  PRMT R15, R22, 0x7632, R15 ;  /* 0x00007632160f7816 */ /* 0x004fc4000000000f */
[C---:B------:R-:W-:Y:S01]  /*a0b0*/  LEA R14, P6, R0.reuse, R2, 0x1 ;  /* 0x00000002000e7211 */ /* 0x040fe200078c08ff */
[----:B------:R-:W2:Y:S04]  /*a0c0*/  LDL.LU R22, [R1+0x98] ;  /* 0x0000980001167983 */ /* 0x000ea80000300800 */
[----:B------:R0:W-:Y:S02]  /*a0d0*/  @P5 STG.E.U16 desc[UR8][R12.64], R15 ;  /* 0x0000000f0c005986 */ /* 0x0001e4000c101508 */
[C---:B0-----:R-:W-:Y:S01]  /*a0e0*/  LEA.HI.X.SX32 R15, R0.reuse, R3, 0x1, P6 ;  /* 0x00000003000f7211 */ /* 0x041fe200030f0eff */
[----:B------:R-:W-:Y:S02]  /*a0f0*/  VIADD R0, R0, UR4 ;  /* 0x0000000400007c36 */ /* 0x000fe40008000000 */
[----:B------:R-:W-:-:S03]  /*a100*/  VIADD R13, R29, 0x2b ;  /* 0x0000002b1d0d7836 */ /* 0x000fc60000000000 */
[CC--:B------:R-:W-:Y:S01]  /*a110*/  LEA R12, P6, R0.reuse, R2.reuse, 0x1 ;  /* 0x00000002000c7211 */ /* 0x0c0fe200078c08ff */
[----:B------:R0:W-:Y:S01]  /*a120*/  @P4 STG.E.U16 desc[UR8][R14.64], R28 ;  /* 0x0000001c0e004986 */ /* 0x0001e2000c101508 */
[----:B---3--:R-:W-:Y:S01]  /*a130*/  ISETP.LT.AND P4, PT, R13, UR6, !P0 ;  /* 0x000000060d007c0c */ /* 0x008fe2000c781270 */
[C---:B------:R-:W-:Y:S01]  /*a140*/  VIADD R20, R29.reuse, 0x2a ;  /* 0x0000002a1d147836 */ /* 0x040fe20000000000 */
[CC--:B------:R-:W-:Y:S01]  /*a150*/  LEA.HI.X.SX32 R13, R0.reuse, R3.reuse, 0x1, P6 ;  /* 0x00000003000d7211 */ /* 0x0c0fe200030f0eff */
[----:B------:R-:W3:Y:S01]  /*a160*/  LDCU UR6, c[0x0][0x39c] ;  /* 0x00007380ff0677ac */ /* 0x000ee20008000800 */
[----:B0-----:R-:W-:Y:S01]  /*a170*/  VIADD R14, R0, UR4 ;  /* 0x00000004000e7c36 */ /* 0x001fe20008000000 */
[----:B------:R-:W-:Y:S02]  /*a180*/  PRMT R0, R28, 0x7632, R0 ;  /* 0x000076321c007816 */ /* 0x000fe40000000000 */
[----:B------:R-:W2:Y:S04]  /*a190*/  LDL.LU R28, [R1+0x9c] ;  /* 0x00009c00011c7983 */ /* 0x000ea80000300800 */
[----:B------:R0:W-:Y:S04]  /*a1a0*/  @P3 STG.E.U16 desc[UR8][R12.64], R0 ;  /* 0x000000000c003986 */ /* 0x0001e8000c101508 */
[----:B0-----:R-:W2:Y:S01]  /*a1b0*/  LDL.LU R13, [R1+0x90] ;  /* 0x00009000010d7983 */ /* 0x001ea20000300800 */
[----:B-1----:R-:W-:Y:S01]  /*a1c0*/  ISETP.LT.AND P5, PT, R20, UR7, !P0 ;  /* 0x0000000714007c0c */ /* 0x002fe2000c7a1270 */
[C---:B------:R-:W-:Y:S01]  /*a1d0*/  VIADD R0, R14.reuse, UR4 ;  /* 0x000000040e007c36 */ /* 0x040fe20008000000 */
[CC--:B------:R-:W-:Y:S01]  /*a1e0*/  LEA R20, P6, R14.reuse, R2.reuse, 0x1 ;  /* 0x000000020e147211 */ /* 0x0c0fe200078c08ff */
[C---:B------:R-:W-:Y:S01]  /*a1f0*/  VIADD R15, R29.reuse, 0x2c ;  /* 0x0000002c1d0f7836 */ /* 0x040fe20000000000 */
[----:B------:R-:W0:Y:S02]  /*a200*/  LDCU UR7, c[0x0][0x39c] ;  /* 0x00007380ff0777ac */ /* 0x000e240008000800 */
[----:B------:R-:W-:Y:S01]  /*a210*/  LEA.HI.X.SX32 R21, R14, R3, 0x1, P6 ;  /* 0x000000030e157211 */ /* 0x000fe200030f0eff */
[----:B------:R-:W-:Y:S01]  /*a220*/  VIADD R12, R29, 0x2d ;  /* 0x0000002d1d0c7836 */ /* 0x000fe20000000000 */
[----:B------:R-:W-:-:S02]  /*a230*/  LEA R14, P6, R0, R2, 0x1 ;  /* 0x00000002000e7211 */ /* 0x000fc400078c08ff */
[----:B------:R-:W-:Y:S01]  /*a240*/  ISETP.LT.AND P3, PT, R15, UR10, !P0 ;  /* 0x0000000a0f007c0c */ /* 0x000fe2000c761270 */
[----:B------:R-:W1:Y:S01]  /*a250*/  LDCU UR10, c[0x0][0x39c] ;  /* 0x00007380ff0a77ac */ /* 0x000e620008000800 */
[----:B------:R-:W-:Y:S01]  /*a260*/  LEA.HI.X.SX32 R15, R0, R3, 0x1, P6 ;  /* 0x00000003000f7211 */ /* 0x000fe200030f0eff */
[----:B--2---:R2:W-:Y:S01]  /*a270*/  @P2 STG.E.U16 desc[UR8][R20.64], R13 ;  /* 0x0000000d14002986 */ /* 0x0045e2000c101508 */
[----:B------:R-:W-:Y:S01]  /*a280*/  ISETP.LT.AND P2, PT, R12, UR11, !P0 ;  /* 0x0000000b0c007c0c */ /* 0x000fe2000c741270 */
[----:B------:R-:W0:Y:S01]  /*a290*/  LDCU UR11, c[0x0][0x39c] ;  /* 0x00007380ff0b77ac */ /* 0x000e220008000800 */
[----:B--2---:R-:W-:Y:S01]  /*a2a0*/  VIADD R20, R0, UR4 ;  /* 0x0000000400147c36 */ /* 0x004fe20008000000 */
[----:B------:R-:W-:-:S04]  /*a2b0*/  PRMT R0, R13, 0x7632, R0 ;  /* 0x000076320d007816 */ /* 0x000fc80000000000 */
[C---:B------:R-:W-:Y:S01]  /*a2c0*/  LEA R12, P6, R20.reuse, R2, 0x1 ;  /* 0x00000002140c7211 */ /* 0x040fe200078c08ff */
[----:B------:R2:W-:Y:S03]  /*a2d0*/  @P1 STG.E.U16 desc[UR8][R14.64], R0 ;  /* 0x000000000e001986 */ /* 0x0005e6000c101508 */
[----:B------:R-:W-:-:S05]  /*a2e0*/  LEA.HI.X.SX32 R13, R20, R3, 0x1, P6 ;  /* 0x00000003140d7211 */ /* 0x000fca00030f0eff */
[----:B------:R0:W-:Y:S01]  /*a2f0*/  @P5 STG.E.U16 desc[UR8][R12.64], R23 ;  /* 0x000000170c005986 */ /* 0x0001e2000c101508 */
[----:B--2---:R-:W-:Y:S02]  /*a300*/  VIADD R14, R20, UR4 ;  /* 0x00000004140e7c36 */ /* 0x004fe40008000000 */
[----:B------:R-:W-:Y:S01]  /*a310*/  VIADD R0, R29, 0x2f ;  /* 0x0000002f1d007836 */ /* 0x000fe20000000000 */
[----:B------:R-:W-:-:S04]  /*a320*/  PRMT R15, R23, 0x7632, R15 ;  /* 0x00007632170f7816 */ /* 0x000fc8000000000f */
[----:B---3--:R-:W-:Y:S01]  /*a330*/  ISETP.LT.AND P5, PT, R0, UR6, !P0 ;  /* 0x0000000600007c0c */ /* 0x008fe2000c7a1270 */
[C---:B------:R-:W-:Y:S01]  /*a340*/  VIADD R0, R14.reuse, UR4 ;  /* 0x000000040e007c36 */ /* 0x040fe20008000000 */
[CC--:B0-----:R-:W-:Y:S01]  /*a350*/  LEA R12, P6, R14.reuse, R2.reuse, 0x1 ;  /* 0x000000020e0c7211 */ /* 0x0c1fe200078c08ff */
[----:B------:R-:W-:Y:S01]  /*a360*/  VIADD R21, R29, 0x2e ;  /* 0x0000002e1d157836 */ /* 0x000fe20000000000 */
[----:B------:R-:W0:Y:S02]  /*a370*/  LDCU UR6, c[0x0][0x39c] ;  /* 0x00007380ff0677ac */ /* 0x000e240008000800 */
[----:B------:R-:W-:Y:S02]  /*a380*/  LEA.HI.X.SX32 R13, R14, R3, 0x1, P6 ;  /* 0x000000030e0d7211 */ /* 0x000fe400030f0eff */
[----:B------:R-:W-:-:S03]  /*a390*/  LEA R14, P6, R0, R2, 0x1 ;  /* 0x00000002000e7211 */ /* 0x000fc600078c08ff */
[----:B------:R2:W-:Y:S01]  /*a3a0*/  @P4 STG.E.U16 desc[UR8][R12.64], R15 ;  /* 0x0000000f0c004986 */ /* 0x0005e2000c101508 */
[----:B------:R-:W-:Y:S01]  /*a3b0*/  ISETP.LT.AND P1, PT, R21, UR7, !P0 ;  /* 0x0000000715007c0c */ /* 0x000fe2000c721270 */
[C---:B------:R-:W-:Y:S01]  /*a3c0*/  VIADD R20, R29.reuse, 0x30 ;  /* 0x000000301d147836 */ /* 0x040fe20000000000 */
[----:B------:R-:W3:Y:S01]  /*a3d0*/  LDCU UR7, c[0x0][0x39c] ;  /* 0x00007380ff0777ac */ /* 0x000ee20008000800 */
[C---:B--2---:R-:W-:Y:S01]  /*a3e0*/  LEA.HI.X.SX32 R15, R0.reuse, R3, 0x1, P6 ;  /* 0x00000003000f7211 */ /* 0x044fe200030f0eff */
[----:B------:R-:W-:Y:S02]  /*a3f0*/  VIADD R13, R0, UR4 ;  /* 0x00000004000d7c36 */ /* 0x000fe40008000000 */
[----:B------:R-:W-:Y:S02]  /*a400*/  VIADD R0, R29, 0x31 ;  /* 0x000000311d007836 */ /* 0x000fe40000000000 */
[----:B------:R2:W-:Y:S01]  /*a410*/  @P3 STG.E.U16 desc[UR8][R14.64], R22 ;  /* 0x000000160e003986 */ /* 0x0005e2000c101508 */
[----:B------:R-:W-:-:S02]  /*a420*/  LEA R12, P6, R13, R2, 0x1 ;  /* 0x000000020d0c7211 */ /* 0x000fc400078c08ff */
[----:B-1----:R-:W-:Y:S01]  /*a430*/  ISETP.LT.AND P3, PT, R0, UR10, !P0 ;  /* 0x0000000a00007c0c */ /* 0x002fe2000c761270 */
[C---:B------:R-:W-:Y:S01]  /*a440*/  VIADD R0, R13.reuse, UR4 ;  /* 0x000000040d007c36 */ /* 0x040fe20008000000 */
[-C--:B------:R-:W-:Y:S01]  /*a450*/  LEA.HI.X.SX32 R13, R13, R3.reuse, 0x1, P6 ;  /* 0x000000030d0d7211 */ /* 0x080fe200030f0eff */
[----:B------:R-:W1:Y:S01]  /*a460*/  LDCU UR10, c[0x0][0x39c] ;  /* 0x00007380ff0a77ac */ /* 0x000e620008000800 */
[----:B--2---:R-:W-:Y:S02]  /*a470*/  PRMT R15, R22, 0x7632, R15 ;  /* 0x00007632160f7816 */ /* 0x004fe4000000000f */
[C---:B------:R-:W-:Y:S01]  /*a480*/  LEA R14, P6, R0.reuse, R2, 0x1 ;  /* 0x00000002000e7211 */ /* 0x040fe200078c08ff */
[----:B------:R-:W2:Y:S04]  /*a490*/  LDL.LU R22, [R1+0x18] ;  /* 0x0000180001167983 */ /* 0x000ea80000300800 */
[----:B------:R0:W-:Y:S02]  /*a4a0*/  @P2 STG.E.U16 desc[UR8][R12.64], R15 ;  /* 0x0000000f0c002986 */ /* 0x0001e4000c101508 */
[C---:B0-----:R-:W-:Y:S01]  /*a4b0*/  LEA.HI.X.SX32 R15, R0.reuse, R3, 0x1, P6 ;  /* 0x00000003000f7211 */ /* 0x041fe200030f0eff */
[----:B------:R-:W-:-:S02]  /*a4c0*/  VIADD R0, R0, UR4 ;  /* 0x0000000400007c36 */ /* 0x000fc40008000000 */
[----:B------:R-:W-:-:S03]  /*a4d0*/  VIADD R13, R29, 0x33 ;  /* 0x000000331d0d7836 */ /* 0x000fc60000000000 */
[C---:B------:R-:W-:Y:S01]  /*a4e0*/  LEA R12, P6, R0.reuse, R2, 0x1 ;  /* 0x00000002000c7211 */ /* 0x040fe200078c08ff */
[----:B------:R0:W-:Y:S01]  /*a4f0*/  @P1 STG.E.U16 desc[UR8][R14.64], R28 ;  /* 0x0000001c0e001986 */ /* 0x0001e2000c101508 */
[----:B------:R-:W-:Y:S01]  /*a500*/  ISETP.LT.AND P1, PT, R13, UR13, !P0 ;  /* 0x0000000d0d007c0c */ /* 0x000fe2000c721270 */
[----:B------:R-:W1:Y:S01]  /*a510*/  LDCU UR13, c[0x0][0x39c] ;  /* 0x00007380ff0d77ac */ /* 0x000e620008000800 */
[C---:B------:R-:W-:Y:S01]  /*a520*/  LEA.HI.X.SX32 R13, R0.reuse, R3, 0x1, P6 ;  /* 0x00000003000d7211 */ /* 0x040fe200030f0eff */
[----:B0-----:R-:W-:Y:S01]  /*a530*/  VIADD R14, R0, UR4 ;  /* 0x00000004000e7c36 */ /* 0x001fe20008000000 */
[----:B------:R-:W-:Y:S02]  /*a540*/  PRMT R0, R28, 0x7632, R0 ;  /* 0x000076321c007816 */ /* 0x000fe40000000000 */
[----:B------:R-:W2:Y:S04]  /*a550*/  LDL.LU R28, [R1+0x1c] ;  /* 0x00001c00011c7983 */ /* 0x000ea80000300800 */
[----:B------:R-:W2:Y:S04]  /*a560*/  LDL.LU R23, [R1+0xa4] ;  /* 0x0000a40001177983 */ /* 0x000ea80000300800 */
[----:B------:R0:W-:Y:S04]  /*a570*/  @P5 STG.E.U16 desc[UR8][R12.64], R0 ;  /* 0x000000000c005986 */ /* 0x0001e8000c101508 */
[----:B0-----:R-:W2:Y:S01]  /*a580*/  LDL.LU R13, [R1+0x10] ;  /* 0x00001000010d7983 */ /* 0x001ea20000300800 */
[----:B------:R-:W-:Y:S01]  /*a590*/  ISETP.LT.AND P4, PT, R20, UR12, !P0 ;  /* 0x0000000c14007c0c */ /* 0x000fe2000c781270 */
[----:B------:R-:W-:Y:S01]  /*a5a0*/  VIADD R20, R29, 0x32 ;  /* 0x000000321d147836 */ /* 0x000fe20000000000 */
[----:B------:R-:W0:Y:S01]  /*a5b0*/  LDCU UR12, c[0x0][0x39c] ;  /* 0x00007380ff0c77ac */ /* 0x000e220008000800 */
[----:B------:R-:W-:-:S03]  /*a5c0*/  VIADD R0, R14, UR4 ;  /* 0x000000040e007c36 */ /* 0x000fc60008000000 */
[----:B------:R-:W-:Y:S01]  /*a5d0*/  ISETP.LT.AND P2, PT, R20, UR11, !P0 ;  /* 0x0000000b14007c0c */ /* 0x000fe2000c741270 */
[C---:B------:R-:W-:Y:S01]  /*a5e0*/  VIADD R15, R29.reuse, 0x34 ;  /* 0x000000341d0f7836 */ /* 0x040fe20000000000 */
[CC--:B------:R-:W-:Y:S01]  /*a5f0*/  LEA R20, P6, R14.reuse, R2.reuse, 0x1 ;  /* 0x000000020e147211 */ /* 0x0c0fe200078c08ff */
[----:B------:R-:W-:Y:S01]  /*a600*/  VIADD R12, R29, 0x35 ;  /* 0x000000351d0c7836 */ /* 0x000fe20000000000 */
[----:B------:R-:W0:Y:S02]  /*a610*/  LDCU UR11, c[0x0][0x39c] ;  /* 0x00007380ff0b77ac */ /* 0x000e240008000800 */
[-C--:B------:R-:W-:Y:S02]  /*a620*/  LEA.HI.X.SX32 R21, R14, R3.reuse, 0x1, P6 ;  /* 0x000000030e157211 */ /* 0x080fe400030f0eff */
[C---:B------:R-:W-:Y:S02]  /*a630*/  LEA R14, P6, R0.reuse, R2, 0x1 ;  /* 0x00000002000e7211 */ /* 0x040fe400078c08ff */
[----:B---3--:R-:W-:Y:S01]  /*a640*/  ISETP.LT.AND P5, PT, R15, UR7, !P0 ;  /* 0x000000070f007c0c */ /* 0x008fe2000c7a1270 */
[----:B------:R-:W3:Y:S01]  /*a650*/  LDCU UR7, c[0x0][0x39c] ;  /* 0x00007380ff0777ac */ /* 0x000ee20008000800 */
[C---:B------:R-:W-:Y:S01]  /*a660*/  LEA.HI.X.SX32 R15, R0.reuse, R3, 0x1, P6 ;  /* 0x00000003000f7211 */ /* 0x040fe200030f0eff */
[----:B--2---:R2:W-:Y:S02]  /*a670*/  @P4 STG.E.U16 desc[UR8][R20.64], R13 ;  /* 0x0000000d14004986 */ /* 0x0045e4000c101508 */
[----:B--2---:R-:W-:Y:S01]  /*a680*/  VIADD R20, R0, UR4 ;  /* 0x0000000400147c36 */ /* 0x004fe20008000000 */
[----:B------:R-:W-:Y:S01]  /*a690*/  PRMT R0, R13, 0x7632, R0 ;  /* 0x000076320d007816 */ /* 0x000fe20000000000 */
[----:B------:R-:W-:-:S04]  /*a6a0*/  VIADD R21, R29, 0x36 ;  /* 0x000000361d157836 */ /* 0x000fc80000000000 */
[----:B------:R2:W-:Y:S01]  /*a6b0*/  @P3 STG.E.U16 desc[UR8][R14.64], R0 ;  /* 0x000000000e003986 */ /* 0x0005e2000c101508 */
[----:B------:R-:W-:Y:S01]  /*a6c0*/  ISETP.LT.AND P3, PT, R21, UR14, !P0 ;  /* 0x0000000e15007c0c */ /* 0x000fe2000c761270 */
[----:B------:R-:W0:Y:S02]  /*a6d0*/  LDCU UR14, c[0x0][0x39c] ;  /* 0x00007380ff0e77ac */ /* 0x000e240008000800 */
[----:B------:R-:W3:Y:S01]  /*a6e0*/  LDL.LU R21, [R1+0x14] ;  /* 0x0000140001157983 */ /* 0x000ee20000300800 */
[----:B------:R-:W-:Y:S01]  /*a6f0*/  ISETP.LT.AND P4, PT, R12, UR6, !P0 ;  /* 0x000000060c007c0c */ /* 0x000fe2000c781270 */
[----:B------:R-:W0:Y:S01]  /*a700*/  LDCU UR6, c[0x0][0x39c] ;  /* 0x00007380ff0677ac */ /* 0x000e220008000800 */
[----:B------:R-:W-:-:S04]  /*a710*/  LEA R12, P6, R20, R2, 0x1 ;  /* 0x00000002140c7211 */ /* 0x000fc800078c08ff */
[C---:B------:R-:W-:Y:S01]  /*a720*/  LEA.HI.X.SX32 R13, R20.reuse, R3, 0x1, P6 ;  /* 0x00000003140d7211 */ /* 0x040fe200030f0eff */
[----:B--2---:R-:W-:Y:S02]  /*a730*/  VIADD R14, R20, UR4 ;  /* 0x00000004140e7c36 */ /* 0x004fe40008000000 */
[----:B------:R-:W-:Y:S02]  /*a740*/  VIADD R0, R29, 0x37 ;  /* 0x000000371d007836 */ /* 0x000fe40000000000 */
[----:B---3--:R2:W-:Y:S03]  /*a750*/  @P2 STG.E.U16 desc[UR8][R12.64], R21 ;  /* 0x000000150c002986 */ /* 0x0085e6000c101508 */
[----:B0-----:R-:W-:Y:S01]  /*a760*/  ISETP.LT.AND P2, PT, R0, UR12, !P0 ;  /* 0x0000000c00007c0c */ /* 0x001fe2000c741270 */
[C---:B------:R-:W-:Y:S01]  /*a770*/  VIADD R0, R14.reuse, UR4 ;  /* 0x000000040e007c36 */ /* 0x040fe20008000000 */
[----:B------:R-:W-:Y:S01]  /*a780*/  PRMT R15, R21, 0x7632, R15 ;  /* 0x00007632150f7816 */ /* 0x000fe2000000000f */
[----:B------:R-:W-:Y:S01]  /*a790*/  VIADD R20, R29, 0x38 ;  /* 0x000000381d147836 */ /* 0x000fe20000000000 */
[----:B------:R-:W0:Y:S01]  /*a7a0*/  LDCU UR12, c[0x0][0x39c] ;  /* 0x00007380ff0c77ac */ /* 0x000e220008000800 */
[----:B--2---:R-:W-:-:S04]  /*a7b0*/  LEA R12, P6, R14, R2, 0x1 ;  /* 0x000000020e0c7211 */ /* 0x004fc800078c08ff */
[----:B------:R-:W-:Y:S02]  /*a7c0*/  LEA.HI.X.SX32 R13, R14, R3, 0x1, P6 ;  /* 0x000000030e0d7211 */ /* 0x000fe400030f0eff */
[----:B------:R-:W-:-:S03]  /*a7d0*/  LEA R14, P6, R0, R2, 0x1 ;  /* 0x00000002000e7211 */ /* 0x000fc600078c08ff */
[----:B------:R2:W-:Y:S02]  /*a7e0*/  @P1 STG.E.U16 desc[UR8][R12.64], R15 ;  /* 0x0000000f0c001986 */ /* 0x0005e4000c101508 */
        /* <DEDUP_REMOVED lines=8> */
[----:B------:R-:W3:Y:S01]  /*a870*/  LDCU UR15, c[0x0][0x39c] ;  /* 0x00007380ff0f77ac */ /* 0x000ee20008000800 */
        /* <DEDUP_REMOVED lines=9> */
[----:B-1----:R-:W-:Y:S01]  /*a910*/  ISETP.LT.AND P3, PT, R13, UR13, !P0 ;  /* 0x0000000d0d007c0c */ /* 0x002fe2000c761270 */
[----:B------:R-:W1:Y:S01]  /*a920*/  LDCU UR13, c[0x0][0x39c] ;  /* 0x00007380ff0d77ac */ /* 0x000e620008000800 */
[CC--:B------:R-:W-:Y:S01]  /*a930*/  LEA.HI.X.SX32 R13, R0.reuse, R3.reuse, 0x1, P6 ;  /* 0x00000003000d7211 */ /* 0x0c0fe200030f0eff */
[----:B0-----:R-:W-:Y:S01]  /*a940*/  VIADD R14, R0, UR4 ;  /* 0x00000004000e7c36 */ /* 0x001fe20008000000 */
[----:B------:R-:W-:Y:S02]  /*a950*/  PRMT R0, R28, 0x7632, R0 ;  /* 0x000076321c007816 */ /* 0x000fe40000000000 */
[----:B------:R-:W2:Y:S04]  /*a960*/  LDL.LU R28, [R1+0xac] ;  /* 0x0000ac00011c7983 */ /* 0x000ea80000300800 */
[----:B------:R0:W-:Y:S04]  /*a970*/  @P2 STG.E.U16 desc[UR8][R12.64], R0 ;  /* 0x000000000c002986 */ /* 0x0001e8000c101508 */
[----:B0-----:R-:W2:Y:S01]  /*a980*/  LDL.LU R13, [R1+0xa0] ;  /* 0x0000a000010d7983 */ /* 0x001ea20000300800 */
[----:B------:R-:W-:Y:S01]  /*a990*/  ISETP.LT.AND P1, PT, R20, UR10, !P0 ;  /* 0x0000000a14007c0c */ /* 0x000fe2000c721270 */
[C---:B------:R-:W-:Y:S01]  /*a9a0*/  VIADD R20, R29.reuse, 0x3a ;  /* 0x0000003a1d147836 */ /* 0x040fe20000000000 */
[----:B------:R-:W0:Y:S04]  /*a9b0*/  LDCU UR10, c[0x0][0x39c] ;  /* 0x00007380ff0a77ac */ /* 0x000e280008000800 */
[----:B------:R-:W-:Y:S01]  /*a9c0*/  ISETP.LT.AND P4, PT, R20, UR11, !P0 ;  /* 0x0000000b14007c0c */ /* 0x000fe2000c781270 */
        /* <DEDUP_REMOVED lines=8> */
[----:B------:R-:W0:Y:S01]  /*aa50*/  LDCU UR16, c[0x0][0x39c] ;  /* 0x00007380ff1077ac */ /* 0x000e220008000800 */
        /* <DEDUP_REMOVED lines=13> */
[----:B------:R-:W-:Y:S01]  /*ab30*/  ISETP.LT.AND P4, PT, R0, UR17, !P0 ;  /* 0x0000001100007c0c */ /* 0x000fe2000c781270 */
        /* <DEDUP_REMOVED lines=9> */
[----:B------:R-:W0:Y:S01]  /*abd0*/  LDCU UR6, c[0x0][0x3b8] ;  /* 0x00007700ff0677ac */ /* 0x000e220008000800 */
[C---:B--2---:R-:W-:Y:S01]  /*abe0*/  LEA.HI.X.SX32 R15, R0.reuse, R3, 0x1, P6 ;  /* 0x00000003000f7211 */ /* 0x044fe200030f0eff */
[----:B------:R-:W-:Y:S02]  /*abf0*/  VIADD R13, R0, UR4 ;  /* 0x00000004000d7c36 */ /* 0x000fe40008000000 */
[----:B------:R-:W-:Y:S02]  /*ac00*/  VIADD R0, R29, 0x41 ;  /* 0x000000411d007836 */ /* 0x000fe40000000000 */
[----:B------:R2:W-:Y:S01]  /*ac10*/  @P2 STG.E.U16 desc[UR8][R14.64], R22 ;  /* 0x000000160e002986 */ /* 0x0005e2000c101508 */
[----:B------:R-:W-:-:S02]  /*ac20*/  LEA R12, P6, R13, R2, 0x1 ;  /* 0x000000020d0c7211 */ /* 0x000fc400078c08ff */
[----:B------:R-:W-:Y:S01]  /*ac30*/  ISETP.LT.AND P2, PT, R0, UR12, !P0 ;  /* 0x0000000c00007c0c */ /* 0x000fe2000c741270 */
[C---:B------:R-:W-:Y:S01]  /*ac40*/  VIADD R0, R13.reuse, UR4 ;  /* 0x000000040d007c36 */ /* 0x040fe20008000000 */
[-C--:B------:R-:W-:Y:S01]  /*ac50*/  LEA.HI.X.SX32 R13, R13, R3.reuse, 0x1, P6 ;  /* 0x000000030d0d7211 */ /* 0x080fe200030f0eff */
[----:B------:R-:W0:Y:S01]  /*ac60*/  LDCU UR12, c[0x0][0x3b8] ;  /* 0x00007700ff0c77ac */ /* 0x000e220008000800 */
        /* <DEDUP_REMOVED lines=47> */
[----:B-1----:R-:W-:Y:S01]  /*af60*/  ISETP.LT.AND P1, PT, R0, UR13, !P0 ;  /* 0x0000000d00007c0c */ /* 0x002fe2000c721270 */
[C---:B------:R-:W-:Y:S01]  /*af70*/  VIADD R0, R14.reuse, UR4 ;  /* 0x000000040e007c36 */ /* 0x040fe20008000000 */
[----:B------:R-:W-:Y:S01]  /*af80*/  PRMT R15, R21, 0x7632, R15 ;  /* 0x00007632150f7816 */ /* 0x000fe2000000000f */
[----:B------:R-:W-:Y:S01]  /*af90*/  VIADD R20, R29, 0x48 ;  /* 0x000000481d147836 */ /* 0x000fe20000000000 */
[----:B------:R-:W1:Y:S01]  /*afa0*/  LDCU UR13, c[0x0][0x3b8] ;  /* 0x00007700ff0d77ac */ /* 0x000e620008000800 */
        /* <DEDUP_REMOVED lines=41> */
[----:B------:R-:W-:Y:S01]  /*b240*/  ISETP.LT.AND P1, PT, R15, UR24, !P0 ;  /* 0x000000180f007c0c */ /* 0x000fe2000c721270 */
[----:B------:R-:W0:Y:S01]  /*b250*/  LDCU UR24, c[0x0][0x39c] ;  /* 0x00007380ff1877ac */ /* 0x000e220008000800 */
[----:B------:R-:W-:Y:S01]  /*b260*/  LEA.HI.X.SX32 R15, R0, R3, 0x1, P6 ;  /* 0x00000003000f7211 */ /* 0x000fe200030f0eff */
[----:B--2---:R2:W-:Y:S01]  /*b270*/  @P5 STG.E.U16 desc[UR8][R20.64], R13 ;  /* 0x0000000d14005986 */ /* 0x0045e2000c101508 */
[----:B------:R-:W-:Y:S01]  /*b280*/  ISETP.LT.AND P5, PT, R12, UR17, !P0 ;  /* 0x000000110c007c0c */ /* 0x000fe2000c7a1270 */
[----:B------:R-:W0:Y:S01]  /*b290*/  LDCU UR17, c[0x0][0x3b8] ;  /* 0x00007700ff1177ac */ /* 0x000e220008000800 */
[----:B--2---:R-:W-:Y:S01]  /*b2a0*/  VIADD R20, R0, UR4 ;  /* 0x0000000400147c36 */ /* 0x004fe20008000000 */
[----:B------:R-:W-:Y:S01]  /*b2b0*/  PRMT R0, R13, 0x7632, R0 ;  /* 0x000076320d007816 */ /* 0x000fe20000000000 */
[----:B------:R-:W-:-:S03]  /*b2c0*/  VIADD R21, R29, 0x4e ;  /* 0x0000004e1d157836 */ /* 0x000fc60000000000 */
[CC--:B------:R-:W-:Y:S01]  /*b2d0*/  LEA R12, P6, R20.reuse, R2.reuse, 0x1 ;  /* 0x00000002140c7211 */ /* 0x0c0fe200078c08ff */
[----:B------:R2:W-:Y:S01]  /*b2e0*/  @P4 STG.E.U16 desc[UR8][R14.64], R0 ;  /* 0x000000000e004986 */ /* 0x0005e2000c101508 */
[----:B------:R-:W-:Y:S01]  /*b2f0*/  ISETP.LT.AND P4, PT, R21, UR25, !P0 ;  /* 0x0000001915007c0c */ /* 0x000fe2000c781270 */
[C---:B------:R-:W-:Y:S01]  /*b300*/  VIADD R21, R20.reuse, UR4 ;  /* 0x0000000414157c36 */ /* 0x040fe20008000000 */
[----:B------:R-:W-:Y:S01]  /*b310*/  LEA.HI.X.SX32 R13, R20, R3, 0x1, P6 ;  /* 0x00000003140d7211 */ /* 0x000fe200030f0eff */
[----:B------:R-:W-:Y:S01]  /*b320*/  VIADD R20, R29, 0x4f ;  /* 0x0000004f1d147836 */ /* 0x000fe20000000000 */
[----:B------:R-:W0:Y:S03]  /*b330*/  LDCU UR25, c[0x0][0x39c] ;  /* 0x00007380ff1977ac */ /* 0x000e260008000800 */
[----:B------:R1:W-:Y:S01]  /*b340*/  @P3 STG.E.U16 desc[UR8][R12.64], R23 ;  /* 0x000000170c003986 */ /* 0x0003e2000c101508 */
[----:B------:R-:W-:Y:S01]  /*b350*/  ISETP.LT.AND P3, PT, R20, UR26, !P0 ;  /* 0x0000001a14007c0c */ /* 0x000fe2000c761270 */
[----:B------:R-:W-:Y:S01]  /*b360*/  VIADD R20, R21, UR4 ;  /* 0x0000000415147c36 */ /* 0x000fe20008000000 */
[----:B------:R-:W0:Y:S01]  /*b370*/  LDCU UR26, c[0x0][0x39c] ;  /* 0x00007380ff1a77ac */ /* 0x000e220008000800 */
[----:B--2---:R-:W-:Y:S01]  /*b380*/  PRMT R15, R23, 0x7632, R15 ;  /* 0x00007632170f7816 */ /* 0x004fe2000000000f */
[----:B------:R-:W-:Y:S01]  /*b390*/  VIADD R0, R29, 0x50 ;  /* 0x000000501d007836 */ /* 0x000fe20000000000 */
[----:B-1----:R-:W-:-:S04]  /*b3a0*/  LEA R12, P6, R21, R2, 0x1 ;  /* 0x00000002150c7211 */ /* 0x002fc800078c08ff */
[----:B------:R-:W-:Y:S02]  /*b3b0*/  LEA.HI.X.SX32 R13, R21, R3, 0x1, P6 ;  /* 0x00000003150d7211 */ /* 0x000fe400030f0eff */
[----:B------:R-:W-:-:S03]  /*b3c0*/  LEA R14, P6, R20, R2, 0x1 ;  /* 0x00000002140e7211 */ /* 0x000fc600078c08ff */
[----:B------:R1:W-:Y:S01]  /*b3d0*/  @P2 STG.E.U16 desc[UR8][R12.64], R15 ;  /* 0x0000000f0c002986 */ /* 0x0003e2000c101508 */
[----:B------:R-:W-:Y:S01]  /*b3e0*/  ISETP.LT.AND P2, PT, R0, UR27, !P0 ;  /* 0x0000001b00007c0c */ /* 0x000fe2000c741270 */
[----:B------:R-:W-:Y:S01]  /*b3f0*/  VIADD R0, R29, 0x51 ;  /* 0x000000511d007836 */ /* 0x000fe20000000000 */
[----:B------:R-:W2:Y:S01]  /*b400*/  LDCU UR27, c[0x0][0x39c] ;  /* 0x00007380ff1b77ac */ /* 0x000ea20008000800 */
[C---:B-1----:R-:W-:Y:S01]  /*b410*/  LEA.HI.X.SX32 R15, R20.reuse, R3, 0x1, P6 ;  /* 0x00000003140f7211 */ /* 0x042fe200030f0eff */
[----:B------:R-:W-:-:S04]  /*b420*/  VIADD R20, R20, UR4 ;  /* 0x0000000414147c36 */ /* 0x000fc80008000000 */
[----:B------:R1:W-:Y:S01]  /*b430*/  @P1 STG.E.U16 desc[UR8][R14.64], R22 ;  /* 0x000000160e001986 */ /* 0x0003e2000c101508 */
[-C--:B------:R-:W-:Y:S02]  /*b440*/  LEA R12, P6, R20, R2.reuse, 0x1 ;  /* 0x00000002140c7211 */ /* 0x080fe400078c08ff */
[----:B------:R-:W-:Y:S01]  /*b450*/  ISETP.LT.AND P1, PT, R0, UR28, !P0 ;  /* 0x0000001c00007c0c */ /* 0x000fe2000c721270 */
[C---:B------:R-:W-:Y:S01]  /*b460*/  VIADD R0, R20.reuse, UR4 ;  /* 0x0000000414007c36 */ /* 0x040fe20008000000 */
[----:B------:R-:W-:Y:S01]  /*b470*/  LEA.HI.X.SX32 R13, R20, R3, 0x1, P6 ;  /* 0x00000003140d7211 */ /* 0x000fe200030f0eff */
[----:B------:R-:W-:Y:S01]  /*b480*/  VIADD R21, R29, 0x53 ;  /* 0x000000531d157836 */ /* 0x000fe20000000000 */
[----:B------:R-:W0:Y:S01]  /*b490*/  LDCU UR28, c[0x0][0x39c] ;  /* 0x00007380ff1c77ac */ /* 0x000e220008000800 */
[----:B-1----:R-:W-:Y:S02]  /*b4a0*/  PRMT R15, R22, 0x7632, R15 ;  /* 0x00007632160f7816 */ /* 0x002fe4000000000f */
[----:B------:R-:W-:-:S03]  /*b4b0*/  LEA R14, P6, R0, R2, 0x1 ;  /* 0x00000002000e7211 */ /* 0x000fc600078c08ff */
[----:B------:R1:W-:Y:S02]  /*b4c0*/  @P5 STG.E.U16 desc[UR8][R12.64], R15 ;  /* 0x0000000f0c005986 */ /* 0x0003e4000c101508 */
[----:B-1----:R-:W-:Y:S02]  /*b4d0*/  LEA.HI.X.SX32 R15, R0, R3, 0x1, P6 ;  /* 0x00000003000f7211 */ /* 0x002fe400030f0eff */
[----:B------:R-:W-:-:S03]  /*b4e0*/  PRMT R13, R28, 0x7632, R13 ;  /* 0x000076321c0d7816 */ /* 0x000fc6000000000d */
[----:B------:R1:W-:Y:S04]  /*b4f0*/  @P4 STG.E.U16 desc[UR8][R14.64], R28 ;  /* 0x0000001c0e004986 */ /* 0x0003e8000c101508 */
[----:B-1----:R-:W5:Y:S01]  /*b500*/  LDL.LU R28, [R1+0xb0] ;  /* 0x0000b000011c7983 */ /* 0x002f620000300800 */
[----:B------:R-:W-:Y:S02]  /*b510*/  VIADD R20, R29, 0x52 ;  /* 0x000000521d147836 */ /* 0x000fe40000000000 */
[----:B------:R-:W-:-:S03]  /*b520*/  VIADD R0, R0, UR4 ;  /* 0x0000000400007c36 */ /* 0x000fc60008000000 */
[----:B------:R-:W-:Y:S01]  /*b530*/  ISETP.LT.AND P5, PT, R20, UR29, !P0 ;  /* 0x0000001d14007c0c */ /* 0x000fe2000c7a1270 */
[C---:B------:R-:W-:Y:S01]  /*b540*/  VIADD R22, R0.reuse, UR4 ;  /* 0x0000000400167c36 */ /* 0x040fe20008000000 */
[CC--:B------:R-:W-:Y:S01]  /*b550*/  LEA R20, P6, R0.reuse, R2.reuse, 0x1 ;  /* 0x0000000200147211 */ /* 0x0c0fe200078c08ff */
[----:B------:R-:W1:Y:S01]  /*b560*/  LDCU UR29, c[0x0][0x39c] ;  /* 0x00007380ff1d77ac */ /* 0x000e620008000800 */
[----:B------:R-:W-:Y:S02]  /*b570*/  ISETP.LT.AND P4, PT, R21, UR30, !P0 ;  /* 0x0000001e15007c0c */ /* 0x000fe4000c781270 */
[-C--:B------:R-:W-:Y:S01]  /*b580*/  LEA.HI.X.SX32 R21, R0, R3.reuse, 0x1, P6 ;  /* 0x0000000300157211 */ /* 0x080fe200030f0eff */
[C---:B------:R-:W-:Y:S01]  /*b590*/  VIADD R0, R29.reuse, 0x54 ;  /* 0x000000541d007836 */ /* 0x040fe20000000000 */
[-C--:B------:R-:W-:Y:S01]  /*b5a0*/  LEA R12, P6, R22, R2.reuse, 0x1 ;  /* 0x00000002160c7211 */ /* 0x080fe200078c08ff */
[----:B------:R-:W0:Y:S02]  /*b5b0*/  LDCU UR30, c[0x0][0x39c] ;  /* 0x00007380ff1e77ac */ /* 0x000e240008000800 */
[----:B------:R1:W-:Y:S01]  /*b5c0*/  @P3 STG.E.U16 desc[UR8][R20.64], R13 ;  /* 0x0000000d14003986 */ /* 0x0003e2000c101508 */
[----:B------:R-:W-:Y:S01]  /*b5d0*/  ISETP.LT.AND P3, PT, R0, UR31, !P0 ;  /* 0x0000001f00007c0c */ /* 0x000fe2000c761270 */
[----:B------:R-:W-:Y:S01]  /*b5e0*/  VIADD R0, R29, 0x55 ;  /* 0x000000551d007836 */ /* 0x000fe20000000000 */
[----:B------:R-:W0:Y:S01]  /*b5f0*/  LDCU UR31, c[0x0][0x39c] ;  /* 0x00007380ff1f77ac */ /* 0x000e220008000800 */
[----:B------:R-:W0:Y:S01]  /*b600*/  LDCU UR4, c[0x0][0x3b8] ;  /* 0x00007700ff0477ac */ /* 0x000e220008000800 */
[CC--:B-1----:R-:W-:Y:S01]  /*b610*/  LEA.HI.X.SX32 R13, R22.reuse, R3.reuse, 0x1, P6 ;  /* 0x00000003160d7211 */ /* 0x0c2fe200030f0eff */
[----:B------:R-:W-:Y:S01]  /*b620*/  VIADD R22, R22, UR6 ;  /* 0x0000000616167c36 */ /* 0x000fe20008000000 */
[----:B------:R-:W1:Y:S03]  /*b630*/  LDCU UR6, c[0x0][0x3b8] ;  /* 0x00007700ff0677ac */ /* 0x000e660008000800 */
[----:B------:R0:W-:Y:S01]  /*b640*/  @P2 STG.E.U16 desc[UR8][R12.64], R4 ;  /* 0x000000040c002986 */ /* 0x0001e2000c101508 */
[----:B------:R-:W-:Y:S01]  /*b650*/  ISETP.LT.AND P2, PT, R0, UR32, !P0 ;  /* 0x0000002000007c0c */ /* 0x000fe2000c741270 */
[C---:B------:R-:W-:Y:S01]  /*b660*/  VIADD R0, R22.reuse, UR7 ;  /* 0x0000000716007c36 */ /* 0x040fe20008000000 */
[C---:B------:R-:W-:Y:S01]  /*b670*/  LEA R14, P6, R22.reuse, R2, 0x1 ;  /* 0x00000002160e7211 */ /* 0x040fe200078c08ff */
[----:B------:R-:W1:Y:S03]  /*b680*/  LDCU UR7, c[0x0][0x3b8] ;  /* 0x00007700ff0777ac */ /* 0x000e660008000800 */
[----:B------:R-:W-:-:S02]  /*b690*/  LEA.HI.X.SX32 R15, R22, R3, 0x1, P6 ;  /* 0x00000003160f7211 */ /* 0x000fc400030f0eff */
[----:B------:R-:W-:-:S04]  /*b6a0*/  LEA R20, P6, R0, R2, 0x1 ;  /* 0x0000000200147211 */ /* 0x000fc800078c08ff */
[CC--:B------:R-:W-:Y:S01]  /*b6b0*/  LEA.HI.X.SX32 R21, R0.reuse, R3.reuse, 0x1, P6 ;  /* 0x0000000300157211 */ /* 0x0c0fe200030f0eff */
[----:B------:R-:W-:Y:S01]  /*b6c0*/  VIADD R0, R0, UR10 ;  /* 0x0000000a00007c36 */ /* 0x000fe20008000000 */
[----:B0-----:R-:W-:Y:S01]  /*b6d0*/  PRMT R13, R4, 0x7632, R13 ;  /* 0x00007632040d7816 */ /* 0x001fe2000000000d */
[C---:B------:R-:W-:Y:S01]  /*b6e0*/  VIADD R4, R29.reuse, 0x57 ;  /* 0x000000571d047836 */ /* 0x040fe20000000000 */
[----:B------:R-:W0:Y:S02]  /*b6f0*/  LDCU UR10, c[0x0][0x3b8] ;  /* 0x00007700ff0a77ac */ /* 0x000e240008000800 */
[----:B------:R-:W-:Y:S01]  /*b700*/  LEA R12, P6, R0, R2, 0x1 ;  /* 0x00000002000c7211 */ /* 0x000fe200078c08ff */
[----:B------:R1:W-:Y:S04]  /*b710*/  @P1 STG.E.U16 desc[UR8][R14.64], R13 ;  /* 0x0000000d0e001986 */ /* 0x0003e8000c101508 */
[----:B------:R0:W-:Y:S01]  /*b720*/  @P5 STG.E.U16 desc[UR8][R20.64], R5 ;  /* 0x0000000514005986 */ /* 0x0001e2000c101508 */
[----:B------:R-:W-:Y:S01]  /*b730*/  ISETP.LT.AND P5, PT, R4, UR22, !P0 ;  /* 0x0000001604007c0c */ /* 0x000fe2000c7a1270 */
[C---:B------:R-:W-:Y:S01]  /*b740*/  VIADD R4, R0.reuse, UR11 ;  /* 0x0000000b00047c36 */ /* 0x040fe20008000000 */
[----:B------:R-:W2:Y:S01]  /*b750*/  LDCU UR22, c[0x0][0x39c] ;  /* 0x00007380ff1677ac */ /* 0x000ea20008000800 */
[C---:B------:R-:W-:Y:S01]  /*b760*/  VIADD R22, R29.reuse, 0x56 ;  /* 0x000000561d167836 */ /* 0x040fe20000000000 */
[----:B------:R-:W2:Y:S01]  /*b770*/  LDCU UR11, c[0x0][0x3b8] ;  /* 0x00007700ff0b77ac */ /* 0x000ea20008000800 */
[----:B-1----:R-:W-:Y:S01]  /*b780*/  LEA.HI.X.SX32 R13, R0, R3, 0x1, P6 ;  /* 0x00000003000d7211 */ /* 0x002fe200030f0eff */
[----:B------:R-:W-:Y:S01]  /*b790*/  VIADD R0, R29, 0x58 ;  /* 0x000000581d007836 */ /* 0x000fe20000000000 */
[----:B------:R-:W-:-:S02]  /*b7a0*/  PRMT R15, R5, 0x7632, R15 ;  /* 0x00007632050f7816 */ /* 0x000fc4000000000f */
[----:B------:R-:W-:-:S03]  /*b7b0*/  LEA R14, P6, R4, R2, 0x1 ;  /* 0x00000002040e7211 */ /* 0x000fc600078c08ff */
[----:B------:R1:W-:Y:S01]  /*b7c0*/  @P4 STG.E.U16 desc[UR8][R12.64], R15 ;  /* 0x0000000f0c004986 */ /* 0x0003e2000c101508 */
[----:B------:R-:W-:Y:S01]  /*b7d0*/  ISETP.LT.AND P4, PT, R0, UR23, !P0 ;  /* 0x0000001700007c0c */ /* 0x000fe2000c781270 */
[----:B------:R-:W-:Y:S01]  /*b7e0*/  VIADD R0, R4, UR12 ;  /* 0x0000000c04007c36 */ /* 0x000fe20008000000 */
[----:B------:R-:W-:Y:S01]  /*b7f0*/  ISETP.LT.AND P1, PT, R22, UR33, !P0 ;  /* 0x0000002116007c0c */ /* 0x000fe2000c721270 */
[----:B0-----:R-:W-:Y:S01]  /*b800*/  VIADD R5, R29, 0x59 ;  /* 0x000000591d057836 */ /* 0x001fe20000000000 */
[----:B------:R-:W0:Y:S01]  /*b810*/  LDCU UR23, c[0x0][0x39c] ;  /* 0x00007380ff1777ac */ /* 0x000e220008000800 */
[----:B------:R-:W-:Y:S01]  /*b820*/  VIADD R20, R0, UR13 ;  /* 0x0000000d00147c36 */ /* 0x000fe20008000000 */
[----:B------:R-:W0:Y:S01]  /*b830*/  LDCU UR12, c[0x0][0x3b8] ;  /* 0x00007700ff0c77ac */ /* 0x000e220008000800 */
[----:B-1----:R-:W-:Y:S01]  /*b840*/  LEA.HI.X.SX32 R15, R4, R3, 0x1, P6 ;  /* 0x00000003040f7211 */ /* 0x002fe200030f0eff */
[----:B------:R-:W1:Y:S01]  /*b850*/  LDCU UR13, c[0x0][0x3b8] ;  /* 0x00007700ff0d77ac */ /* 0x000e620008000800 */
[----:B------:R-:W-:-:S03]  /*b860*/  LEA R4, P6, R0, R2, 0x1 ;  /* 0x0000000200047211 */ /* 0x000fc600078c08ff */
[----:B------:R-:W-:Y:S01]  /*b870*/  @P3 STG.E.U16 desc[UR8][R14.64], R6 ;  /* 0x000000060e003986 */ /* 0x000fe2000c101508 */
[----:B------:R-:W-:Y:S01]  /*b880*/  ISETP.LT.AND P3, PT, R5, UR24, !P0 ;  /* 0x0000001805007c0c */ /* 0x000fe2000c761270 */
[----:B------:R-:W0:Y:S01]  /*b890*/  LDCU UR24, c[0x0][0x39c] ;  /* 0x00007380ff1877ac */ /* 0x000e220008000800 */
[----:B------:R-:W-:Y:S01]  /*b8a0*/  LEA.HI.X.SX32 R5, R0, R3, 0x1, P6 ;  /* 0x0000000300057211 */ /* 0x000fe200030f0eff */
[----:B------:R-:W-:Y:S01]  /*b8b0*/  VIADD R0, R29, 0x5a ;  /* 0x0000005a1d007836 */ /* 0x000fe20000000000 */
[----:B------:R-:W-:Y:S02]  /*b8c0*/  PRMT R13, R6, 0x7632, R13 ;  /* 0x00007632060d7816 */ /* 0x000fe4000000000d */
[----:B------:R-:W-:-:S03]  /*b8d0*/  LEA R12, P6, R20, R2, 0x1 ;  /* 0x00000002140c7211 */ /* 0x000fc600078c08ff */
[----:B------:R0:W-:Y:S01]  /*b8e0*/  @P2 STG.E.U16 desc[UR8][R4.64], R13 ;  /* 0x0000000d04002986 */ /* 0x0001e2000c101508 */
[----:B------:R-:W-:Y:S01]  /*b8f0*/  ISETP.LT.AND P2, PT, R0, UR25, !P0 ;  /* 0x0000001900007c0c */ /* 0x000fe2000c741270 */
[C---:B------:R-:W-:Y:S01]  /*b900*/  VIADD R0, R29.reuse, 0x5b ;  /* 0x0000005b1d007836 */ /* 0x040fe20000000000 */
[----:B------:R-:W1:Y:S01]  /*b910*/  LDCU UR25, c[0x0][0x39c] ;  /* 0x00007380ff1977ac */ /* 0x000e620008000800 */
[CC--:B0-----:R-:W-:Y:S01]  /*b920*/  LEA.HI.X.SX32 R13, R20.reuse, R3.reuse, 0x1, P6 ;  /* 0x00000003140d7211 */ /* 0x0c1fe200030f0eff */
[----:B------:R-:W-:Y:S01]  /*b930*/  VIADD R20, R20, UR14 ;  /* 0x0000000e14147c36 */ /* 0x000fe20008000000 */
[----:B------:R-:W0:Y:S03]  /*b940*/  LDCU UR14, c[0x0][0x3b8] ;  /* 0x00007700ff0e77ac */ /* 0x000e260008000800 */
[----:B----4-:R4:W-:Y:S01]  /*b950*/  @P1 STG.E.U16 desc[UR8][R12.64], R7 ;  /* 0x000000070c001986 */ /* 0x0109e2000c101508 */
[----:B------:R-:W-:Y:S01]  /*b960*/  ISETP.LT.AND P1, PT, R0, UR26, !P0 ;  /* 0x0000001a00007c0c */ /* 0x000fe2000c721270 */
[C---:B------:R-:W-:Y:S01]  /*b970*/  VIADD R0, R20.reuse, UR15 ;  /* 0x0000000f14007c36 */ /* 0x040fe20008000000 */
[C---:B------:R-:W-:Y:S01]  /*b980*/  LEA R14, P6, R20.reuse, R2, 0x1 ;  /* 0x00000002140e7211 */ /* 0x040fe200078c08ff */
[----:B------:R-:W-:Y:S01]  /*b990*/  VIADD R4, R29, 0x5c ;  /* 0x0000005c1d047836 */ /* 0x000fe20000000000 */
[----:B------:R-:W0:Y:S02]  /*b9a0*/  LDCU UR26, c[0x0][0x39c] ;  /* 0x00007380ff1a77ac */ /* 0x000e240008000800 */
[----:B------:R-:W-:-:S02]  /*b9b0*/  LEA.HI.X.SX32 R15, R20, R3, 0x1, P6 ;  /* 0x00000003140f7211 */ /* 0x000fc400030f0eff */
[CC--:B------:R-:W-:Y:S01]  /*b9c0*/  LEA R20, P6, R0.reuse, R2.reuse, 0x1 ;  /* 0x0000000200147211 */ /* 0x0c0fe200078c08ff */
[----:B------:R-:W-:Y:S01]  /*b9d0*/  VIADD R5, R29, 0x5d ;  /* 0x0000005d1d057836 */ /* 0x000fe20000000000 */
[----:B------:R-:W0:Y:S01]  /*b9e0*/  LDCU UR15, c[0x0][0x3b8] ;  /* 0x00007700ff0f77ac */ /* 0x000e220008000800 */
[----:B----4-:R-:W-:Y:S02]  /*b9f0*/  PRMT R13, R7, 0x7632, R13 ;  /* 0x00007632070d7816 */ /* 0x010fe4000000000d */
[CC--:B------:R-:W-:Y:S01]  /*ba00*/  LEA.HI.X.SX32 R21, R0.reuse, R3.reuse, 0x1, P6 ;  /* 0x0000000300157211 */ /* 0x0c0fe200030f0eff */
[----:B---3--:R-:W-:Y:S01]  /*ba10*/  VIADD R0, R0, UR16 ;  /* 0x0000001000007c36 */ /* 0x008fe20008000000 */
[----:B------:R-:W3:Y:S01]  /*ba20*/  LDCU UR16, c[0x0][0x3b8] ;  /* 0x00007700ff1077ac */ /* 0x000ee20008000800 */
[----:B------:R4:W-:Y:S01]  /*ba30*/  @P5 STG.E.U16 desc[UR8][R14.64], R13 ;  /* 0x0000000d0e005986 */ /* 0x0009e2000c101508 */
[----:B--2---:R-:W-:Y:S02]  /*ba40*/  ISETP.LT.AND P5, PT, R4, UR27, !P0 ;  /* 0x0000001b04007c0c */ /* 0x004fe4000c7a1270 */
[CC--:B------:R-:W-:Y:S01]  /*ba50*/  LEA R4, P6, R0.reuse, R2.reuse, 0x1 ;  /* 0x0000000200047211 */ /* 0x0c0fe200078c08ff */
[----:B------:R-:W-:Y:S01]  /*ba60*/  @P4 STG.E.U16 desc[UR8][R20.64], R8 ;  /* 0x0000000814004986 */ /* 0x000fe2000c101508 */
[----:B------:R-:W-:Y:S01]  /*ba70*/  ISETP.LT.AND P4, PT, R5, UR28, !P0 ;  /* 0x0000001c05007c0c */ /* 0x000fe2000c781270 */
[C---:B------:R-:W-:Y:S01]  /*ba80*/  VIADD R6, R0.reuse, UR17 ;  /* 0x0000001100067c36 */ /* 0x040fe20008000000 */
[-C--:B------:R-:W-:Y:S01]  /*ba90*/  LEA.HI.X.SX32 R5, R0, R3.reuse, 0x1, P6 ;  /* 0x0000000300057211 */ /* 0x080fe200030f0eff */
[C---:B------:R-:W-:Y:S01]  /*baa0*/  VIADD R0, R29.reuse, 0x5e ;  /* 0x0000005e1d007836 */ /* 0x040fe20000000000 */
[----:B------:R-:W2:Y:S01]  /*bab0*/  LDCU UR27, c[0x0][0x39c] ;  /* 0x00007380ff1b77ac */ /* 0x000ea20008000800 */
[----:B----4-:R-:W-:Y:S01]  /*bac0*/  PRMT R13, R8, 0x7632, R13 ;  /* 0x00007632080d7816 */ /* 0x010fe2000000000d */
[----:B------:R-:W-:Y:S01]  /*bad0*/  VIADD R7, R29, 0x5f ;  /* 0x0000005f1d077836 */ /* 0x000fe20000000000 */
[----:B------:R-:W-:Y:S01]  /*bae0*/  LEA R12, P6, R6, R2, 0x1 ;  /* 0x00000002060c7211 */ /* 0x000fe200078c08ff */
[----:B------:R-:W4:Y:S02]  /*baf0*/  LDCU UR17, c[0x0][0x3b8] ;  /* 0x00007700ff1177ac */ /* 0x000f240008000800 */
[----:B------:R0:W-:Y:S01]  /*bb00*/  @P3 STG.E.U16 desc[UR8][R4.64], R13 ;  /* 0x0000000d04003986 */ /* 0x0001e2000c101508 */
[----:B------:R-:W-:Y:S01]  /*bb10*/  ISETP.LT.AND P3, PT, R0, UR29, !P0 ;  /* 0x0000001d00007c0c */ /* 0x000fe2000c761270 */
[C---:B------:R-:W-:Y:S01]  /*bb20*/  VIADD R0, R6.reuse, UR18 ;  /* 0x0000001206007c36 */ /* 0x040fe20008000000 */
[----:B------:R-:W1:Y:S01]  /*bb30*/  LDCU UR18, c[0x0][0x39c] ;  /* 0x00007380ff1277ac */ /* 0x000e620008000800 */
[----:B0-----:R-:W-:-:S03]  /*bb40*/  LEA.HI.X.SX32 R13, R6, R3, 0x1, P6 ;  /* 0x00000003060d7211 */ /* 0x001fc600030f0eff */
[CC--:B------:R-:W-:Y:S01]  /*bb50*/  LEA R6, P6, R0.reuse, R2.reuse, 0x1 ;  /* 0x0000000200067211 */ /* 0x0c0fe200078c08ff */
[C---:B------:R-:W-:Y:S01]  /*bb60*/  VIADD R8, R0.reuse, UR19 ;  /* 0x0000001300087c36 */ /* 0x040fe20008000000 */
[----:B------:R-:W-:Y:S01]  /*bb70*/  PRMT R5, R9, 0x7632, R5 ;  /* 0x0000763209057816 */ /* 0x000fe20000000005 */
[----:B------:R0:W-:Y:S01]  /*bb80*/  @P2 STG.E.U16 desc[UR8][R12.64], R9 ;  /* 0x000000090c002986 */ /* 0x0001e2000c101508 */
[----:B------:R-:W-:Y:S01]  /*bb90*/  ISETP.LT.AND P2, PT, R7, UR30, !P0 ;  /* 0x0000001e07007c0c */ /* 0x000fe2000c741270 */
[----:B------:R-:W1:Y:S01]  /*bba0*/  LDCU UR19, c[0x0][0x39c] ;  /* 0x00007380ff1377ac */ /* 0x000e620008000800 */
[----:B------:R-:W-:Y:S01]  /*bbb0*/  LEA.HI.X.SX32 R7, R0, R3, 0x1, P6 ;  /* 0x0000000300077211 */ /* 0x000fe200030f0eff */
[----:B------:R-:W-:Y:S01]  /*bbc0*/  VIADD R0, R29, 0x60 ;  /* 0x000000601d007836 */ /* 0x000fe20000000000 */
[----:B------:R-:W-:-:S03]  /*bbd0*/  LEA R4, P6, R8, R2, 0x1 ;  /* 0x0000000208047211 */ /* 0x000fc600078c08ff */
[----:B------:R1:W-:Y:S01]  /*bbe0*/  @P1 STG.E.U16 desc[UR8][R6.64], R5 ;  /* 0x0000000506001986 */ /* 0x0003e2000c101508 */
[----:B------:R-:W-:Y:S01]  /*bbf0*/  ISETP.LT.AND P1, PT, R0, UR31, !P0 ;  /* 0x0000001f00007c0c */ /* 0x000fe2000c721270 */
[----:B------:R-:W-:Y:S01]  /*bc00*/  VIADD R0, R8, UR20 ;  /* 0x0000001408007c36 */ /* 0x000fe20008000000 */
[----:B------:R-:W2:Y:S01]  /*bc10*/  LDCU UR20, c[0x0][0x39c] ;  /* 0x00007380ff1477ac */ /* 0x000ea20008000800 */
[----:B0-----:R-:W-:Y:S02]  /*bc20*/  VIADD R9, R29, 0x61 ;  /* 0x000000611d097836 */ /* 0x001fe40000000000 */
[----:B------:R-:W-:Y:S01]  /*bc30*/  VIADD R12, R0, UR21 ;  /* 0x00000015000c7c36 */ /* 0x000fe20008000000 */
[----:B------:R-:W0:Y:S01]  /*bc40*/  LDCU UR21, c[0x0][0x39c] ;  /* 0x00007380ff1577ac */ /* 0x000e220008000800 */
[----:B-1----:R-:W-:Y:S02]  /*bc50*/  LEA.HI.X.SX32 R5, R8, R3, 0x1, P6 ;  /* 0x0000000308057211 */ /* 0x002fe400030f0eff */
[----:B------:R-:W-:-:S03]  /*bc60*/  LEA R8, P6, R0, R2, 0x1 ;  /* 0x0000000200087211 */ /* 0x000fc600078c08ff */
[----:B------:R1:W-:Y:S01]  /*bc70*/  @P5 STG.E.U16 desc[UR8][R4.64], R10 ;  /* 0x0000000a04005986 */ /* 0x0003e2000c101508 */
[----:B------:R-:W-:Y:S01]  /*bc80*/  ISETP.LT.AND P5, PT, R9, UR22, !P0 ;  /* 0x0000001609007c0c */ /* 0x000fe2000c7a1270 */
[----:B------:R-:W0:Y:S01]  /*bc90*/  LDCU UR22, c[0x0][0x39c] ;  /* 0x00007380ff1677ac */ /* 0x000e220008000800 */
[-C--:B------:R-:W-:Y:S01]  /*bca0*/  LEA.HI.X.SX32 R9, R0, R3.reuse, 0x1, P6 ;  /* 0x0000000300097211 */ /* 0x080fe200030f0eff */
[C---:B------:R-:W-:Y:S01]  /*bcb0*/  VIADD R0, R29.reuse, 0x62 ;  /* 0x000000621d007836 */ /* 0x040fe20000000000 */
[-C--:B------:R-:W-:Y:S02]  /*bcc0*/  LEA R6, P6, R12, R2.reuse, 0x1 ;  /* 0x000000020c067211 */ /* 0x080fe400078c08ff */
[----:B-1----:R-:W-:Y:S02]  /*bcd0*/  PRMT R5, R10, 0x7632, R5 ;  /* 0x000076320a057816 */ /* 0x002fe40000000005 */
[CC--:B------:R-:W-:Y:S01]  /*bce0*/  LEA.HI.X.SX32 R7, R12.reuse, R3.reuse, 0x1, P6 ;  /* 0x000000030c077211 */ /* 0x0c0fe200030f0eff */
[----:B------:R-:W-:Y:S01]  /*bcf0*/  VIADD R12, R12, UR4 ;  /* 0x000000040c0c7c36 */ /* 0x000fe20008000000 */
[----:B------:R-:W1:Y:S01]  /*bd00*/  LDCU UR4, c[0x0][0x3b8] ;  /* 0x00007700ff0477ac */ /* 0x000e620008000800 */
[----:B------:R0:W-:Y:S01]  /*bd10*/  @P4 STG.E.U16 desc[UR8][R8.64], R5 ;  /* 0x0000000508004986 */ /* 0x0001e2000c101508 */
[----:B------:R-:W-:Y:S01]  /*bd20*/  ISETP.LT.AND P4, PT, R0, UR23, !P0 ;  /* 0x0000001700007c0c */ /* 0x000fe2000c781270 */
[C---:B------:R-:W-:Y:S01]  /*bd30*/  VIADD R0, R29.reuse, 0x63 ;  /* 0x000000631d007836 */ /* 0x040fe20000000000 */
[----:B------:R-:W-:Y:S01]  /*bd40*/  LEA R4, P6, R12, R2, 0x1 ;  /* 0x000000020c047211 */ /* 0x000fe200078c08ff */
[----:B------:R1:W-:Y:S01]  /*bd50*/  @P3 STG.E.U16 desc[UR8][R6.64], R11 ;  /* 0x0000000b06003986 */ /* 0x0003e2000c101508 */
[----:B------:R-:W-:Y:S01]  /*bd60*/  VIADD R10, R29, 0x64 ;  /* 0x000000641d0a7836 */ /* 0x000fe20000000000 */
[----:B------:R-:W2:Y:S01]  /*bd70*/  LDCU UR23, c[0x0][0x39c] ;  /* 0x00007380ff1777ac */ /* 0x000ea20008000800 */
[----:B------:R-:W-:Y:S01]  /*bd80*/  ISETP.LT.AND P3, PT, R0, UR24, !P0 ;  /* 0x0000001800007c0c */ /* 0x000fe2000c761270 */
[C---:B------:R-:W-:Y:S01]  /*bd90*/  VIADD R0, R12.reuse, UR6 ;  /* 0x000000060c007c36 */ /* 0x040fe20008000000 */
[----:B------:R-:W2:Y:S01]  /*bda0*/  LDCU UR6, c[0x0][0x3b8] ;  /* 0x00007700ff0677ac */ /* 0x000ea20008000800 */
[----:B0-----:R-:W-:-:S02]  /*bdb0*/  LEA.HI.X.SX32 R5, R12, R3, 0x1, P6 ;  /* 0x000000030c057211 */ /* 0x001fc400030f0eff */
[----:B------:R-:W-:Y:S02]  /*bdc0*/  PRMT R9, R11, 0x7632, R9 ;  /* 0x000076320b097816 */ /* 0x000fe40000000009 */
[----:B------:R-:W-:-:S03]  /*bdd0*/  LEA R8, P6, R0, R2, 0x1 ;  /* 0x0000000200087211 */ /* 0x000fc600078c08ff */
[----:B------:R0:W-:Y:S01]  /*bde0*/  @P2 STG.E.U16 desc[UR8][R4.64], R9 ;  /* 0x0000000904002986 */ /* 0x0001e2000c101508 */
[----:B-1----:R-:W-:Y:S01]  /*bdf0*/  VIADD R7, R29, 0x65 ;  /* 0x000000651d077836 */ /* 0x002fe20000000000 */
[----:B------:R-:W-:Y:S02]  /*be00*/  ISETP.LT.AND P2, PT, R10, UR25, !P0 ;  /* 0x000000190a007c0c */ /* 0x000fe4000c741270 */
[CC--:B0-----:R-:W-:Y:S01]  /*be10*/  LEA.HI.X.SX32 R9, R0.reuse, R3.reuse, 0x1, P6 ;  /* 0x0000000300097211 */ /* 0x0c1fe200030f0eff */
[----:B------:R-:W-:Y:S01]  /*be20*/  VIADD R0, R0, UR7 ;  /* 0x0000000700007c36 */ /* 0x000fe20008000000 */
[----:B------:R-:W-:Y:S01]  /*be30*/  PRMT R5, R16, 0x7632, R5 ;  /* 0x0000763210057816 */ /* 0x000fe20000000005 */
[----:B------:R-:W0:Y:S02]  /*be40*/  LDCU UR7, c[0x0][0x3b8] ;  /* 0x00007700ff0777ac */ /* 0x000e240008000800 */
[C---:B------:R-:W-:Y:S01]  /*be50*/  VIADD R10, R0.reuse, UR10 ;  /* 0x0000000a000a7c36 */ /* 0x040fe20008000000 */
[CC--:B------:R-:W-:Y:S01]  /*be60*/  LEA R6, P6, R0.reuse, R2.reuse, 0x1 ;  /* 0x0000000200067211 */ /* 0x0c0fe200078c08ff */
[----:B------:R-:W-:Y:S01]  /*be70*/  @P1 STG.E.U16 desc[UR8][R8.64], R16 ;  /* 0x0000001008001986 */ /* 0x000fe2000c101508 */
[----:B------:R-:W-:Y:S01]  /*be80*/  ISETP.LT.AND P1, PT, R7, UR26, !P0 ;  /* 0x0000001a07007c0c */ /* 0x000fe2000c721270 */
[----:B------:R-:W1:Y:S01]  /*be90*/  LDCU UR10, c[0x0][0x3b8] ;  /* 0x00007700ff0a77ac */ /* 0x000e620008000800 */
[----:B------:R-:W-:Y:S01]  /*bea0*/  LEA.HI.X.SX32 R7, R0, R3, 0x1, P6 ;  /* 0x0000000300077211 */ /* 0x000fe200030f0eff */
[----:B------:R-:W-:Y:S01]  /*beb0*/  VIADD R0, R29, 0x66 ;  /* 0x000000661d007836 */ /* 0x000fe20000000000 */
[----:B------:R-:W-:-:S03]  /*bec0*/  LEA R4, P6, R10, R2, 0x1 ;  /* 0x000000020a047211 */ /* 0x000fc600078c08ff */
[----:B------:R0:W-:Y:S01]  /*bed0*/  @P5 STG.E.U16 desc[UR8][R6.64], R5 ;  /* 0x0000000506005986 */ /* 0x0001e2000c101508 */
[----:B--2---:R-:W-:Y:S01]  /*bee0*/  ISETP.LT.AND P5, PT, R0, UR27, !P0 ;  /* 0x0000001b00007c0c */ /* 0x004fe2000c7a1270 */
[----:B------:R-:W-:Y:S01]  /*bef0*/  VIADD R0, R29, 0x67 ;  /* 0x000000671d007836 */ /* 0x000fe20000000000 */
[CC--:B0-----:R-:W-:Y:S01]  /*bf00*/  LEA.HI.X.SX32 R5, R10.reuse, R3.reuse, 0x1, P6 ;  /* 0x000000030a057211 */ /* 0x0c1fe200030f0eff */
[----:B------:R-:W-:Y:S01]  /*bf10*/  VIADD R10, R10, UR11 ;  /* 0x0000000b0a0a7c36 */ /* 0x000fe20008000000 */
[----:B------:R-:W-:Y:S01]  /*bf20*/  PRMT R7, R17, 0x7632, R7 ;  /* 0x0000763211077816 */ /* 0x000fe20000000007 */
[----:B------:R-:W0:Y:S02]  /*bf30*/  LDCU UR11, c[0x0][0x3b8] ;  /* 0x00007700ff0b77ac */ /* 0x000e240008000800 */
[----:B------:R2:W-:Y:S01]  /*bf40*/  @P4 STG.E.U16 desc[UR8][R4.64], R17 ;  /* 0x0000001104004986 */ /* 0x0005e2000c101508 */
[-C--:B------:R-:W-:Y:S02]  /*bf50*/  LEA R8, P6, R10, R2.reuse, 0x1 ;  /* 0x000000020a087211 */ /* 0x080fe400078c08ff */
[----:B------:R-:W-:Y:S01]  /*bf60*/  ISETP.LT.AND P4, PT, R0, UR18, !P0 ;  /* 0x0000001200007c0c */ /* 0x000fe2000c781270 */
[C---:B------:R-:W-:Y:S01]  /*bf70*/  VIADD R0, R10.reuse, UR12 ;  /* 0x0000000c0a007c36 */ /* 0x040fe20008000000 */
[----:B------:R-:W-:Y:S01]  /*bf80*/  LEA.HI.X.SX32 R9, R10, R3, 0x1, P6 ;  /* 0x000000030a097211 */ /* 0x000fe200030f0eff */
[----:B------:R-:W0:Y:S03]  /*bf90*/  LDCU UR18, c[0x0][0x39c] ;  /* 0x00007380ff1277ac */ /* 0x000e260008000800 */
[----:B------:R-:W-:Y:S01]  /*bfa0*/  LEA R6, P6, R0, R2, 0x1 ;  /* 0x0000000200067211 */ /* 0x000fe200078c08ff */
[----:B------:R1:W-:Y:S01]  /*bfb0*/  @P3 STG.E.U16 desc[UR8][R8.64], R7 ;  /* 0x0000000708003986 */ /* 0x0003e2000c101508 */
[C---:B------:R-:W-:Y:S01]  /*bfc0*/  VIADD R10, R29.reuse, 0x68 ;  /* 0x000000681d0a7836 */ /* 0x040fe20000000000 */
[----:B------:R-:W0:Y:S01]  /*bfd0*/  LDCU UR12, c[0x0][0x3b8] ;  /* 0x00007700ff0c77ac */ /* 0x000e220008000800 */
[----:B--2---:R-:W-:-:S03]  /*bfe0*/  VIADD R5, R29, 0x69 ;  /* 0x000000691d057836 */ /* 0x004fc60000000000 */
[----:B------:R-:W-:Y:S01]  /*bff0*/  ISETP.LT.AND P3, PT, R10, UR19, !P0 ;  /* 0x000000130a007c0c */ /* 0x000fe2000c761270 */
[----:B------:R-:W2:Y:S01]  /*c000*/  LDCU UR19, c[0x0][0x39c] ;  /* 0x00007380ff1377ac */ /* 0x000ea20008000800 */
[CC--:B-1----:R-:W-:Y:S01]  /*c010*/  LEA.HI.X.SX32 R7, R0.reuse, R3.reuse, 0x1, P6 ;  /* 0x0000000300077211 */ /* 0x0c2fe200030f0eff */
[----:B------:R-:W-:Y:S01]  /*c020*/  VIADD R0, R0, UR13 ;  /* 0x0000000d00007c36 */ /* 0x000fe20008000000 */
[----:B------:R-:W1:Y:S03]  /*c030*/  LDCU UR13, c[0x0][0x3b8] ;  /* 0x00007700ff0d77ac */ /* 0x000e660008000800 */
[C---:B------:R-:W-:Y:S01]  /*c040*/  VIADD R10, R0.reuse, UR14 ;  /* 0x0000000e000a7c36 */ /* 0x040fe20008000000 */
[CC--:B------:R-:W-:Y:S01]  /*c050*/  LEA R4, P6, R0.reuse, R2.reuse, 0x1 ;  /* 0x0000000200047211 */ /* 0x0c0fe200078c08ff */
[----:B------:R0:W-:Y:S01]  /*c060*/  @P2 STG.E.U16 desc[UR8][R6.64], R18 ;  /* 0x0000001206002986 */ /* 0x0001e2000c101508 */
[----:B------:R-:W-:Y:S01]  /*c070*/  ISETP.LT.AND P2, PT, R5, UR20, !P0 ;  /* 0x0000001405007c0c */ /* 0x000fe2000c741270 */
[----:B------:R-:W1:Y:S01]  /*c080*/  LDCU UR20, c[0x0][0x39c] ;  /* 0x00007380ff1477ac */ /* 0x000e620008000800 */
[----:B------:R-:W-:Y:S01]  /*c090*/  LEA.HI.X.SX32 R5, R0, R3, 0x1, P6 ;  /* 0x0000000300057211 */ /* 0x000fe200030f0eff */
[C---:B------:R-:W-:Y:S01]  /*c0a0*/  VIADD R0, R29.reuse, 0x6a ;  /* 0x0000006a1d007836 */ /* 0x040fe20000000000 */
[----:B------:R-:W-:Y:S01]  /*c0b0*/  LEA R8, P6, R10, R2, 0x1 ;  /* 0x000000020a087211 */ /* 0x000fe200078c08ff */
[----:B------:R-:W-:Y:S01]  /*c0c0*/  VIADD R13, R29, 0x71 ;  /* 0x000000711d0d7836 */ /* 0x000fe20000000000 */
[----:B------:R-:W1:Y:S01]  /*c0d0*/  LDCU UR14, c[0x0][0x3b8] ;  /* 0x00007700ff0e77ac */ /* 0x000e620008000800 */
[----:B0-----:R-:W-:-:S02]  /*c0e0*/  PRMT R7, R18, 0x7632, R7 ;  /* 0x0000763212077816 */ /* 0x001fc40000000007 */
[CC--:B------:R-:W-:Y:S01]  /*c0f0*/  LEA.HI.X.SX32 R9, R10.reuse, R3.reuse, 0x1, P6 ;  /* 0x000000030a097211 */ /* 0x0c0fe200030f0eff */
[----:B------:R-:W-:Y:S01]  /*c100*/  VIADD R10, R10, UR15 ;  /* 0x0000000f0a0a7c36 */ /* 0x000fe20008000000 */
[----:B------:R-:W0:Y:S01]  /*c110*/  LDCU UR15, c[0x0][0x39c] ;  /* 0x00007380ff0f77ac */ /* 0x000e220008000800 */
[----:B------:R1:W-:Y:S01]  /*c120*/  @P1 STG.E.U16 desc[UR8][R4.64], R7 ;  /* 0x0000000704001986 */ /* 0x0003e2000c101508 */
[----:B------:R-:W-:Y:S01]  /*c130*/  ISETP.LT.AND P1, PT, R0, UR21, !P0 ;  /* 0x0000001500007c0c */ /* 0x000fe2000c721270 */
[----:B------:R-:W-:Y:S01]  /*c140*/  VIADD R0, R29, 0x6b ;  /* 0x0000006b1d007836 */ /* 0x000fe20000000000 */
[----:B------:R-:W-:Y:S01]  /*c150*/  LEA R6, P6, R10, R2, 0x1 ;  /* 0x000000020a067211 */ /* 0x000fe200078c08ff */
[----:B------:R0:W-:Y:S03]  /*c160*/  @P5 STG.E.U16 desc[UR8][R8.64], R19 ;  /* 0x0000001308005986 */ /* 0x0001e6000c101508 */
[----:B------:R-:W-:Y:S01]  /*c170*/  ISETP.LT.AND P5, PT, R0, UR22, !P0 ;  /* 0x0000001600007c0c */ /* 0x000fe2000c7a1270 */
[C---:B---3--:R-:W-:Y:S01]  /*c180*/  VIADD R0, R10.reuse, UR16 ;  /* 0x000000100a007c36 */ /* 0x048fe20008000000 */
[----:B------:R-:W3:Y:S01]  /*c190*/  LDCU UR16, c[0x0][0x39c] ;  /* 0x00007380ff1077ac */ /* 0x000ee20008000800 */
[----:B-1----:R-:W-:-:S02]  /*c1a0*/  LEA.HI.X.SX32 R7, R10, R3, 0x1, P6 ;  /* 0x000000030a077211 */ /* 0x002fc400030f0eff */
[----:B------:R-:W-:Y:S02]  /*c1b0*/  PRMT R5, R19, 0x7632, R5 ;  /* 0x0000763213057816 */ /* 0x000fe40000000005 */
[----:B------:R-:W-:-:S03]  /*c1c0*/  LEA R4, P6, R0, R2, 0x1 ;  /* 0x0000000200047211 */ /* 0x000fc600078c08ff */
[----:B------:R1:W-:Y:S01]  /*c1d0*/  @P4 STG.E.U16 desc[UR8][R6.64], R5 ;  /* 0x0000000506004986 */ /* 0x0003e2000c101508 */
[C---:B------:R-:W-:Y:S02]  /*c1e0*/  VIADD R10, R29.reuse, 0x6c ;  /* 0x0000006c1d0a7836 */ /* 0x040fe40000000000 */
[----:B0-----:R-:W-:Y:S01]  /*c1f0*/  VIADD R9, R29, 0x6d ;  /* 0x0000006d1d097836 */ /* 0x001fe20000000000 */
[CC--:B-1----:R-:W-:Y:S01]  /*c200*/  LEA.HI.X.SX32 R5, R0.reuse, R3.reuse, 0x1, P6 ;  /* 0x0000000300057211 */ /* 0x0c2fe200030f0eff */
[----:B----4-:R-:W-:Y:S01]  /*c210*/  VIADD R0, R0, UR17 ;  /* 0x0000001100007c36 */ /* 0x010fe20008000000 */
[----:B------:R-:W-:Y:S01]  /*c220*/  ISETP.LT.AND P4, PT, R10, UR23, !P0 ;  /* 0x000000170a007c0c */ /* 0x000fe2000c781270 */
[----:B------:R-:W0:Y:S03]  /*c230*/  LDCU UR17, c[0x0][0x39c] ;  /* 0x00007380ff1177ac */ /* 0x000e260008000800 */
[CC--:B------:R-:W-:Y:S01]  /*c240*/  LEA R8, P6, R0.reuse, R2.reuse, 0x1 ;  /* 0x0000000200087211 */ /* 0x0c0fe200078c08ff */
[----:B-----5:R1:W-:Y:S01]  /*c250*/  @P3 STG.E.U16 desc[UR8][R4.64], R24 ;  /* 0x0000001804003986 */ /* 0x0203e2000c101508 */
[----:B------:R-:W-:Y:S01]  /*c260*/  ISETP.LT.AND P3, PT, R9, UR18, !P0 ;  /* 0x0000001209007c0c */ /* 0x000fe2000c761270 */
[C---:B------:R-:W-:Y:S01]  /*c270*/  VIADD R10, R0.reuse, UR4 ;  /* 0x00000004000a7c36 */ /* 0x040fe20008000000 */
[-C--:B------:R-:W-:Y:S01]  /*c280*/  LEA.HI.X.SX32 R9, R0, R3.reuse, 0x1, P6 ;  /* 0x0000000300097211 */ /* 0x080fe200030f0eff */
[C---:B------:R-:W-:Y:S01]  /*c290*/  VIADD R0, R29.reuse, 0x6e ;  /* 0x0000006e1d007836 */ /* 0x040fe20000000000 */
[----:B------:R-:W4:Y:S01]  /*c2a0*/  LDCU UR18, c[0x0][0x39c] ;  /* 0x00007380ff1277ac */ /* 0x000f220008000800 */
[----:B-1----:R-:W-:Y:S01]  /*c2b0*/  PRMT R5, R24, 0x7632, R5 ;  /* 0x0000763218057816 */ /* 0x002fe20000000005 */
[----:B------:R-:W-:Y:S01]  /*c2c0*/  VIADD R4, R29, 0x6f ;  /* 0x0000006f1d047836 */ /* 0x000fe20000000000 */
[-C--:B------:R-:W-:Y:S01]  /*c2d0*/  LEA R6, P6, R10, R2.reuse, 0x1 ;  /* 0x000000020a067211 */ /* 0x080fe200078c08ff */
[----:B------:R-:W1:Y:S02]  /*c2e0*/  LDCU UR4, c[0x0][0x3b8] ;  /* 0x00007700ff0477ac */ /* 0x000e640008000800 */
[----:B------:R5:W-:Y:S01]  /*c2f0*/  @P2 STG.E.U16 desc[UR8][R8.64], R5 ;  /* 0x0000000508002986 */ /* 0x000be2000c101508 */
[----:B--2---:R-:W-:Y:S01]  /*c300*/  ISETP.LT.AND P2, PT, R0, UR19, !P0 ;  /* 0x0000001300007c0c */ /* 0x004fe2000c741270 */
[C---:B------:R-:W-:Y:S01]  /*c310*/  VIADD R0, R10.reuse, UR6 ;  /* 0x000000060a007c36 */ /* 0x040fe20008000000 */
[-C--:B------:R-:W-:Y:S01]  /*c320*/  LEA.HI.X.SX32 R7, R10, R3.reuse, 0x1, P6 ;  /* 0x000000030a077211 */ /* 0x080fe200030f0eff */
[----:B------:R-:W2:Y:S03]  /*c330*/  LDCU UR6, c[0x0][0x3b8] ;  /* 0x00007700ff0677ac */ /* 0x000ea60008000800 */
[CC--:B------:R-:W-:Y:S01]  /*c340*/  LEA R10, P6, R0.reuse, R2.reuse, 0x1 ;  /* 0x00000002000a7211 */ /* 0x0c0fe200078c08ff */
[C---:B------:R-:W-:Y:S01]  /*c350*/  VIADD R12, R0.reuse, UR7 ;  /* 0x00000007000c7c36 */ /* 0x040fe20008000000 */
[----:B-----5:R-:W-:Y:S01]  /*c360*/  PRMT R9, R25, 0x7632, R9 ;  /* 0x0000763219097816 */ /* 0x020fe20000000009 */
[----:B------:R-:W-:Y:S01]  /*c370*/  @P1 STG.E.U16 desc[UR8][R6.64], R25 ;  /* 0x0000001906001986 */ /* 0x000fe2000c101508 */
[-C--:B------:R-:W-:Y:S01]  /*c380*/  LEA.HI.X.SX32 R11, R0, R3.reuse, 0x1, P6 ;  /* 0x00000003000b7211 */ /* 0x080fe200030f0eff */
[----:B------:R-:W-:Y:S01]  /*c390*/  VIADD R0, R29, 0x70 ;  /* 0x000000701d007836 */ /* 0x000fe20000000000 */
[----:B------:R-:W-:Y:S01]  /*c3a0*/  ISETP.LT.AND P1, PT, R4, UR20, !P0 ;  /* 0x0000001404007c0c */ /* 0x000fe2000c721270 */
[----:B------:R-:W5:Y:S01]  /*c3b0*/  LDCU UR7, c[0x0][0x3b8] ;  /* 0x00007700ff0777ac */ /* 0x000f620008000800 */
[----:B------:R-:W-:Y:S01]  /*c3c0*/  LEA R8, P6, R12, R2, 0x1 ;  /* 0x000000020c087211 */ /* 0x000fe200078c08ff */
[----:B------:R0:W-:Y:S01]  /*c3d0*/  @P5 STG.E.U16 desc[UR8][R10.64], R9 ;  /* 0x000000090a005986 */ /* 0x0001e2000c101508 */
[----:B------:R-:W-:Y:S01]  /*c3e0*/  ISETP.LT.AND P5, PT, R0, UR15, !P0 ;  /* 0x0000000f00007c0c */ /* 0x000fe2000c7a1270 */
[----:B------:R-:W-:Y:S01]  /*c3f0*/  VIADD R0, R12, UR10 ;  /* 0x0000000a0c007c36 */ /* 0x000fe20008000000 */
[----:B------:R-:W1:Y:S01]  /*c400*/  LDCU UR15, c[0x0][0x39c] ;  /* 0x00007380ff0f77ac */ /* 0x000e620008000800 */
[----:B------:R-:W1:Y:S02]  /*c410*/  LDS.128 R4, [R28] ;  /* 0x000000001c047984 */ /* 0x000e640000000c00 */
[----:B------:R-:W-:Y:S01]  /*c420*/  VIADD R14, R0, UR11 ;  /* 0x0000000b000e7c36 */ /* 0x000fe20008000000 */
[----:B------:R-:W1:Y:S01]  /*c430*/  LDCU UR10, c[0x0][0x3b8] ;  /* 0x00007700ff0a77ac */ /* 0x000e620008000800 */
[----:B------:R-:W1:Y:S01]  /*c440*/  LDCU UR11, c[0x0][0x3b8] ;  /* 0x00007700ff0b77ac */ /* 0x000e620008000800 */
[----:B0-----:R-:W-:-:S02]  /*c450*/  LEA.HI.X.SX32 R9, R12, R3, 0x1, P6 ;  /* 0x000000030c097211 */ /* 0x001fc400030f0eff */
[----:B------:R-:W-:-:S03]  /*c460*/  LEA R12, P6, R0, R2, 0x1 ;  /* 0x00000002000c7211 */ /* 0x000fc600078c08ff */
[----:B------:R0:W-:Y:S01]  /*c470*/  @P4 STG.E.U16 desc[UR8][R8.64], R26 ;  /* 0x0000001a08004986 */ /* 0x0001e2000c101508 */
[----:B---3--:R-:W-:Y:S01]  /*c480*/  ISETP.LT.AND P4, PT, R13, UR16, !P0 ;  /* 0x000000100d007c0c */ /* 0x008fe2000c781270 */
[----:B------:R-:W3:Y:S01]  /*c490*/  LDCU UR16, c[0x0][0x39c] ;  /* 0x00007380ff1077ac */ /* 0x000ee20008000800 */
[-C--:B------:R-:W-:Y:S01]  /*c4a0*/  LEA.HI.X.SX32 R13, R0, R3.reuse, 0x1, P6 ;  /* 0x00000003000d7211 */ /* 0x080fe200030f0eff */
[C---:B------:R-:W-:Y:S01]  /*c4b0*/  VIADD R0, R29.reuse, 0x72 ;  /* 0x000000721d007836 */ /* 0x040fe20000000000 */
[-C--:B------:R-:W-:Y:S02]  /*c4c0*/  LEA R10, P6, R14, R2.reuse, 0x1 ;  /* 0x000000020e0a7211 */ /* 0x080fe400078c08ff */
[----:B0-----:R-:W-:Y:S02]  /*c4d0*/  PRMT R9, R26, 0x7632, R9 ;  /* 0x000076321a097816 */ /* 0x001fe40000000009 */
        /* <DEDUP_REMOVED lines=8> */
[----:B----4-:R-:W-:Y:S01]  /*c560*/  ISETP.LT.AND P2, PT, R0, UR18, !P0 ;  /* 0x0000001200007c0c */ /* 0x010fe2000c741270 */
[C---:B------:R-:W-:Y:S01]  /*c570*/  VIADD R0, R14.reuse, UR13 ;  /* 0x0000000d0e007c36 */ /* 0x040fe20008000000 */
[----:B------:R-:W4:Y:S01]  /*c580*/  LDCU UR13, c[0x0][0x39c] ;  /* 0x00007380ff0d77ac */ /* 0x000f220008000800 */
[----:B-1----:R-:W-:-:S02]  /*c590*/  LEA.HI.X.SX32 R9, R14, R3, 0x1, P6 ;  /* 0x000000030e097211 */ /* 0x002fc400030f0eff */
[----:B------:R-:W-:Y:S02]  /*c5a0*/  PRMT R13, R27, 0x7632, R13 ;  /* 0x000076321b0d7816 */ /* 0x000fe4000000000d */
[-C--:B------:R-:W-:Y:S01]  /*c5b0*/  LEA R12, P6, R0, R2.reuse, 0x1 ;  /* 0x00000002000c7211 */ /* 0x080fe200078c08ff */
[C---:B------:R-:W-:Y:S02]  /*c5c0*/  VIADD R14, R29.reuse, 0x74 ;  /* 0x000000741d0e7836 */ /* 0x040fe40000000000 */
[----:B------:R1:W-:Y:S01]  /*c5d0*/  @P1 STG.E.U16 desc[UR8][R8.64], R13 ;  /* 0x0000000d08001986 */ /* 0x0003e2000c101508 */
[----:B0-----:R-:W-:Y:S02]  /*c5e0*/  VIADD R11, R29, 0x75 ;  /* 0x000000751d0b7836 */ /* 0x001fe40000000000 */
[----:B------:R-:W-:Y:S01]  /*c5f0*/  ISETP.LT.AND P1, PT, R14, UR15, !P0 ;  /* 0x0000000f0e007c0c */ /* 0x000fe2000c721270 */
[----:B------:R-:W0:Y:S01]  /*c600*/  LDCU UR15, c[0x0][0x39c] ;  /* 0x00007380ff0f77ac */ /* 0x000e220008000800 */
[CC--:B-1----:R-:W-:Y:S01]  /*c610*/  LEA.HI.X.SX32 R13, R0.reuse, R3.reuse, 0x1, P6 ;  /* 0x00000003000d7211 */ /* 0x0c2fe200030f0eff */
[----:B------:R-:W-:Y:S01]  /*c620*/  VIADD R0, R0, UR14 ;  /* 0x0000000e00007c36 */ /* 0x000fe20008000000 */
[----:B------:R-:W-:Y:S01]  /*c630*/  PRMT R9, R4, 0x7632, R9 ;  /* 0x0000763204097816 */ /* 0x000fe20000000009 */
[----:B------:R-:W1:Y:S02]  /*c640*/  LDCU UR14, c[0x0][0x39c] ;  /* 0x00007380ff0e77ac */ /* 0x000e640008000800 */
[C---:B------:R-:W-:Y:S01]  /*c650*/  VIADD R14, R0.reuse, UR4 ;  /* 0x00000004000e7c36 */ /* 0x040fe20008000000 */
[CC--:B------:R-:W-:Y:S01]  /*c660*/  LEA R10, P6, R0.reuse, R2.reuse, 0x1 ;  /* 0x00000002000a7211 */ /* 0x0c0fe200078c08ff */
[----:B------:R-:W-:Y:S01]  /*c670*/  @P5 STG.E.U16 desc[UR8][R12.64], R4 ;  /* 0x000000040c005986 */ /* 0x000fe2000c101508 */
[----:B---3--:R-:W-:Y:S01]  /*c680*/  ISETP.LT.AND P5, PT, R11, UR16, !P0 ;  /* 0x000000100b007c0c */ /* 0x008fe2000c7a1270 */
[----:B------:R-:W3:Y:S01]  /*c690*/  LDCU UR4, c[0x0][0x3b8] ;  /* 0x00007700ff0477ac */ /* 0x000ee20008000800 */
[----:B------:R-:W-:Y:S01]  /*c6a0*/  LEA.HI.X.SX32 R11, R0, R3, 0x1, P6 ;  /* 0x00000003000b7211 */ /* 0x000fe200030f0eff */
[----:B------:R-:W-:Y:S01]  /*c6b0*/  VIADD R0, R29, 0x76 ;  /* 0x000000761d007836 */ /* 0x000fe20000000000 */
[----:B------:R-:W-:-:S03]  /*c6c0*/  LEA R8, P6, R14, R2, 0x1 ;  /* 0x000000020e087211 */ /* 0x000fc600078c08ff */
[----:B------:R0:W-:Y:S01]  /*c6d0*/  @P4 STG.E.U16 desc[UR8][R10.64], R9 ;  /* 0x000000090a004986 */ /* 0x0001e2000c101508 */
[----:B----4-:R-:W-:Y:S01]  /*c6e0*/  ISETP.LT.AND P4, PT, R0, UR13, !P0 ;  /* 0x0000000d00007c0c */ /* 0x010fe2000c781270 */
[----:B------:R-:W-:Y:S01]  /*c6f0*/  VIADD R0, R29, 0x77 ;  /* 0x000000771d007836 */ /* 0x000fe20000000000 */
[----:B------:R-:W4:Y:S01]  /*c700*/  LDCU UR13, c[0x0][0x39c] ;  /* 0x00007380ff0d77ac */ /* 0x000f220008000800 */
[C---:B0-----:R-:W-:Y:S01]  /*c710*/  LEA.HI.X.SX32 R9, R14.reuse, R3, 0x1, P6 ;  /* 0x000000030e097211 */ /* 0x041fe200030f0eff */
[----:B--2---:R-:W-:Y:S01]  /*c720*/  VIADD R14, R14, UR6 ;  /* 0x000000060e0e7c36 */ /* 0x004fe20008000000 */
[----:B------:R-:W-:Y:S01]  /*c730*/  PRMT R15, R5, 0x7632, R15 ;  /* 0x00007632050f7816 */ /* 0x000fe2000000000f */
[----:B------:R-:W-:Y:S01]  /*c740*/  VIADD R4, R29, 0x78 ;  /* 0x000000781d047836 */ /* 0x000fe20000000000 */
[----:B------:R-:W0:Y:S01]  /*c750*/  LDCU UR6, c[0x0][0x3b8] ;  /* 0x00007700ff0677ac */ /* 0x000e220008000800 */
[----:B------:R2:W-:Y:S01]  /*c760*/  @P3 STG.E.U16 desc[UR8][R8.64], R5 ;  /* 0x0000000508003986 */ /* 0x0005e2000c101508 */
[----:B------:R-:W-:-:S02]  /*c770*/  LEA R12, P6, R14, R2, 0x1 ;  /* 0x000000020e0c7211 */ /* 0x000fc400078c08ff */
[----:B------:R-:W-:Y:S01]  /*c780*/  ISETP.LT.AND P3, PT, R0, UR15, !P0 ;  /* 0x0000000f00007c0c */ /* 0x000fe2000c761270 */
[C---:B-----5:R-:W-:Y:S01]  /*c790*/  VIADD R0, R14.reuse, UR7 ;  /* 0x000000070e007c36 */ /* 0x060fe20008000000 */
[-C--:B------:R-:W-:Y:S01]  /*c7a0*/  LEA.HI.X.SX32 R13, R14, R3.reuse, 0x1, P6 ;  /* 0x000000030e0d7211 */ /* 0x080fe200030f0eff */
[----:B------:R-:W5:Y:S01]  /*c7b0*/  LDS.128 R8, [R28+0x2000] ;  /* 0x002000001c087984 */ /* 0x000f620000000c00 */
[----:B------:R-:W0:Y:S02]  /*c7c0*/  LDCU UR7, c[0x0][0x3b8] ;  /* 0x00007700ff0777ac */ /* 0x000e240008000800 */
[-C--:B------:R-:W-:Y:S01]  /*c7d0*/  LEA R14, P6, R0, R2.reuse, 0x1 ;  /* 0x00000002000e7211 */ /* 0x080fe200078c08ff */
[----:B------:R3:W-:Y:S01]  /*c7e0*/  @P2 STG.E.U16 desc[UR8][R12.64], R15 ;  /* 0x0000000f0c002986 */ /* 0x0007e2000c101508 */
[----:B-1----:R-:W-:Y:S01]  /*c7f0*/  ISETP.LT.AND P2, PT, R4, UR14, !P0 ;  /* 0x0000000e04007c0c */ /* 0x002fe2000c741270 */
[----:B------:R-:W1:Y:S01]  /*c800*/  LDCU UR14, c[0x0][0x39c] ;  /* 0x00007380ff0e77ac */ /* 0x000e620008000800 */
[----:B--2---:R-:W-:Y:S01]  /*c810*/  VIADD R5, R29, 0x79 ;  /* 0x000000791d057836 */ /* 0x004fe20000000000 */
[CC--:B---3--:R-:W-:Y:S01]  /*c820*/  LEA.HI.X.SX32 R15, R0.reuse, R3.reuse, 0x1, P6 ;  /* 0x00000003000f7211 */ /* 0x0c8fe200030f0eff */
[----:B------:R-:W-:Y:S01]  /*c830*/  VIADD R0, R0, UR10 ;  /* 0x0000000a00007c36 */ /* 0x000fe20008000000 */
[----:B------:R-:W-:Y:S01]  /*c840*/  PRMT R13, R6, 0x7632, R13 ;  /* 0x00007632060d7816 */ /* 0x000fe2000000000d */
[----:B------:R-:W2:Y:S02]  /*c850*/  LDCU UR10, c[0x0][0x3b8] ;  /* 0x00007700ff0a77ac */ /* 0x000ea40008000800 */
[----:B------:R-:W-:Y:S01]  /*c860*/  @P1 STG.E.U16 desc[UR8][R14.64], R6 ;  /* 0x000000060e001986 */ /* 0x000fe2000c101508 */
[----:B----4-:R-:W-:Y:S01]  /*c870*/  ISETP.LT.AND P1, PT, R5, UR13, !P0 ;  /* 0x0000000d05007c0c */ /* 0x010fe2000c721270 */
[----:B------:R-:W3:Y:S01]  /*c880*/  LDCU UR13, c[0x0][0x39c] ;  /* 0x00007380ff0d77ac */ /* 0x000ee20008000800 */
[CC--:B------:R-:W-:Y:S01]  /*c890*/  LEA R4, P6, R0.reuse, R2.reuse, 0x1 ;  /* 0x0000000200047211 */ /* 0x0c0fe200078c08ff */
[C---:B------:R-:W-:Y:S01]  /*c8a0*/  VIADD R16, R0.reuse, UR11 ;  /* 0x0000000b00107c36 */ /* 0x040fe20008000000 */
[----:B------:R-:W4:Y:S02]  /*c8b0*/  LDCU UR11, c[0x0][0x39c] ;  /* 0x00007380ff0b77ac */ /* 0x000f240008000800 */
[----:B------:R-:W-:Y:S01]  /*c8c0*/  LEA.HI.X.SX32 R5, R0, R3, 0x1, P6 ;  /* 0x0000000300057211 */ /* 0x000fe200030f0eff */
[----:B------:R-:W-:Y:S01]  /*c8d0*/  VIADD R0, R29, 0x7a ;  /* 0x0000007a1d007836 */ /* 0x000fe20000000000 */
[----:B------:R-:W-:-:S03]  /*c8e0*/  LEA R12, P6, R16, R2, 0x1 ;  /* 0x00000002100c7211 */ /* 0x000fc600078c08ff */
[----:B------:R0:W-:Y:S01]  /*c8f0*/  @P5 STG.E.U16 desc[UR8][R4.64], R13 ;  /* 0x0000000d04005986 */ /* 0x0001e2000c101508 */
[----:B-1----:R-:W-:Y:S01]  /*c900*/  ISETP.LT.AND P5, PT, R0, UR14, !P0 ;  /* 0x0000000e00007c0c */ /* 0x002fe2000c7a1270 */
[C---:B------:R-:W-:Y:S01]  /*c910*/  VIADD R0, R29.reuse, 0x7b ;  /* 0x0000007b1d007836 */ /* 0x040fe20000000000 */
[CC--:B0-----:R-:W-:Y:S01]  /*c920*/  LEA.HI.X.SX32 R13, R16.reuse, R3.reuse, 0x1, P6 ;  /* 0x00000003100d7211 */ /* 0x0c1fe200030f0eff */
[----:B------:R-:W-:Y:S01]  /*c930*/  VIADD R16, R16, UR12 ;  /* 0x0000000c10107c36 */ /* 0x000fe20008000000 */
[----:B------:R-:W0:Y:S03]  /*c940*/  LDCU UR12, c[0x0][0x39c] ;  /* 0x00007380ff0c77ac */ /* 0x000e260008000800 */
[----:B------:R1:W-:Y:S01]  /*c950*/  @P4 STG.E.U16 desc[UR8][R12.64], R7 ;  /* 0x000000070c004986 */ /* 0x0003e2000c101508 */
[-C--:B------:R-:W-:Y:S02]  /*c960*/  LEA R14, P6, R16, R2.reuse, 0x1 ;  /* 0x00000002100e7211 */ /* 0x080fe400078c08ff */
[----:B---3--:R-:W-:Y:S01]  /*c970*/  ISETP.LT.AND P4, PT, R0, UR13, !P0 ;  /* 0x0000000d00007c0c */ /* 0x008fe2000c781270 */
[C---:B------:R-:W-:Y:S01]  /*c980*/  VIADD R0, R16.reuse, UR4 ;  /* 0x0000000410007c36 */ /* 0x040fe20008000000 */
[----:B------:R-:W-:Y:S01]  /*c990*/  LEA.HI.X.SX32 R15, R16, R3, 0x1, P6 ;  /* 0x00000003100f7211 */ /* 0x000fe200030f0eff */
[----:B------:R-:W-:Y:S01]  /*c9a0*/  VIADD R6, R29, 0x7c ;  /* 0x0000007c1d067836 */ /* 0x000fe20000000000 */
[----:B------:R-:W3:Y:S02]  /*c9b0*/  LDCU UR4, c[0x0][0x3b8] ;  /* 0x00007700ff0477ac */ /* 0x000ee40008000800 */
[----:B------:R-:W-:-:S02]  /*c9c0*/  LEA R4, P6, R0, R2, 0x1 ;  /* 0x0000000200047211 */ /* 0x000fc400078c08ff */
[----:B-1----:R-:W-:Y:S02]  /*c9d0*/  PRMT R13, R7, 0x7632, R13 ;  /* 0x00007632070d7816 */ /* 0x002fe4000000000d */
[CC--:B------:R-:W-:Y:S01]  /*c9e0*/  LEA.HI.X.SX32 R5, R0.reuse, R3.reuse, 0x1, P6 ;  /* 0x0000000300057211 */ /* 0x0c0fe200030f0eff */
[----:B------:R-:W-:Y:S01]  /*c9f0*/  VIADD R0, R0, UR6 ;  /* 0x0000000600007c36 */ /* 0x000fe20008000000 */
[----:B------:R-:W1:Y:S01]  /*ca00*/  LDCU UR6, c[0x0][0x3b8] ;  /* 0x00007700ff0677ac */ /* 0x000e620008000800 */
[----:B------:R-:W-:Y:S01]  /*ca10*/  @P3 STG.E.U16 desc[UR8][R14.64], R13 ;  /* 0x0000000d0e003986 */ /* 0x000fe2000c101508 */
[----:B----4-:R-:W-:Y:S01]  /*ca20*/  ISETP.LT.AND P3, PT, R6, UR11, !P0 ;  /* 0x0000000b06007c0c */ /* 0x010fe2000c761270 */
[----:B------:R-:W4:Y:S01]  /*ca30*/  LDCU UR11, c[0x0][0x3b8] ;  /* 0x00007700ff0b77ac */ /* 0x000f220008000800 */
[C---:B------:R-:W-:Y:S01]  /*ca40*/  LEA R16, P6, R0.reuse, R2, 0x1 ;  /* 0x0000000200107211 */ /* 0x040fe200078c08ff */
[C---:B------:R-:W-:Y:S02]  /*ca50*/  VIADD R6, R0.reuse, UR7 ;  /* 0x0000000700067c36 */ /* 0x040fe40008000000 */
[----:B------:R-:W-:Y:S01]  /*ca60*/  VIADD R7, R29, 0x7d ;  /* 0x0000007d1d077836 */ /* 0x000fe20000000000 */
[----:B------:R-:W1:Y:S01]  /*ca70*/  LDCU UR7, c[0x0][0x3b8] ;  /* 0x00007700ff0777ac */ /* 0x000e620008000800 */
[----:B------:R-:W-:Y:S01]  /*ca80*/  LEA.HI.X.SX32 R17, R0, R3, 0x1, P6 ;  /* 0x0000000300117211 */ /* 0x000fe200030f0eff */
[----:B--2---:R-:W-:Y:S01]  /*ca90*/  VIADD R0, R6, UR10 ;  /* 0x0000000a06007c36 */ /* 0x004fe20008000000 */
[----:B-----5:R2:W-:Y:S01]  /*caa0*/  @P2 STG.E.U16 desc[UR8][R4.64], R8 ;  /* 0x0000000804002986 */ /* 0x0205e2000c101508 */
[----:B0-----:R-:W-:Y:S01]  /*cab0*/  ISETP.LT.AND P2, PT, R7, UR12, !P0 ;  /* 0x0000000c07007c0c */ /* 0x001fe2000c741270 */
[----:B------:R-:W0:Y:S01]  /*cac0*/  LDCU UR10, c[0x0][0x39c] ;  /* 0x00007380ff0a77ac */ /* 0x000e220008000800 */
[----:B---3--:R-:W-:Y:S01]  /*cad0*/  VIADD R7, R0, UR4 ;  /* 0x0000000400077c36 */ /* 0x008fe20008000000 */
[----:B--2---:R-:W-:-:S03]  /*cae0*/  PRMT R5, R8, 0x7632, R5 ;  /* 0x0000763208057816 */ /* 0x004fc60000000005 */
[----:B----4-:R-:W-:Y:S01]  /*caf0*/  VIADD R8, R7, UR11 ;  /* 0x0000000b07087c36 */ /* 0x010fe20008000000 */
[-C--:B------:R-:W-:Y:S01]  /*cb00*/  LEA R4, P6, R6, R2.reuse, 0x1 ;  /* 0x0000000206047211 */ /* 0x080fe200078c08ff */
[----:B------:R2:W-:Y:S01]  /*cb10*/  @P1 STG.E.U16 desc[UR8][R16.64], R5 ;  /* 0x0000000510001986 */ /* 0x0005e2000c101508 */
[-C--:B------:R-:W-:Y:S01]  /*cb20*/  LEA R12, P1, R0, R2.reuse, 0x1 ;  /* 0x00000002000c7211 */ /* 0x080fe200078208ff */
[----:B-1----:R-:W-:Y:S02]  /*cb30*/  VIADD R18, R8, UR6 ;  /* 0x0000000608127c36 */ /* 0x002fe40008000000 */
[----:B------:R-:W-:Y:S01]  /*cb40*/  VIADD R20, R29, 0x7e ;  /* 0x0000007e1d147836 */ /* 0x000fe20000000000 */
[-C--:B------:R-:W-:Y:S01]  /*cb50*/  LEA.HI.X.SX32 R13, R0, R3.reuse, 0x1, P1 ;  /* 0x00000003000d7211 */ /* 0x080fe200008f0eff */
[----:B------:R-:W-:Y:S01]  /*cb60*/  VIADD R0, R18, UR7 ;  /* 0x0000000712007c36 */ /* 0x000fe20008000000 */
[----:B--2---:R-:W-:Y:S02]  /*cb70*/  LEA.HI.X.SX32 R5, R6, R3, 0x1, P6 ;  /* 0x0000000306057211 */ /* 0x004fe400030f0eff */
[-C--:B------:R-:W-:Y:S01]  /*cb80*/  LEA R6, P6, R7, R2.reuse, 0x1 ;  /* 0x0000000207067211 */ /* 0x080fe200078c08ff */
[----:B------:R-:W-:Y:S01]  /*cb90*/  VIADD R19, R29, 0x7f ;  /* 0x0000007f1d137836 */ /* 0x000fe20000000000 */
[----:B------:R-:W-:-:S02]  /*cba0*/  LEA R16, P1, R18, R2, 0x1 ;  /* 0x0000000212107211 */ /* 0x000fc400078208ff */
[-C--:B------:R-:W-:Y:S02]  /*cbb0*/  LEA.HI.X.SX32 R7, R7, R3.reuse, 0x1, P6 ;  /* 0x0000000307077211 */ /* 0x080fe400030f0eff */
[-C--:B------:R-:W-:Y:S02]  /*cbc0*/  LEA R14, P6, R8, R2.reuse, 0x1 ;  /* 0x00000002080e7211 */ /* 0x080fe400078c08ff */
[-C--:B------:R-:W-:Y:S02]  /*cbd0*/  LEA.HI.X.SX32 R17, R18, R3.reuse, 0x1, P1 ;  /* 0x0000000312117211 */ /* 0x080fe400008f0eff */
[----:B------:R-:W-:Y:S02]  /*cbe0*/  LEA.HI.X.SX32 R15, R8, R3, 0x1, P6 ;  /* 0x00000003080f7211 */ /* 0x000fe400030f0eff */
[----:B------:R-:W-:Y:S02]  /*cbf0*/  LEA R2, P6, R0, R2, 0x1 ;  /* 0x0000000200027211 */ /* 0x000fe400078c08ff */
[----:B0-----:R-:W-:-:S02]  /*cc00*/  ISETP.LT.AND P1, PT, R20, UR10, !P0 ;  /* 0x0000000a14007c0c */ /* 0x001fc4000c721270 */
[----:B------:R-:W-:Y:S02]  /*cc10*/  ISETP.LT.AND P0, PT, R19, UR5, !P0 ;  /* 0x0000000513007c0c */ /* 0x000fe4000c701270 */
[----:B------:R-:W-:Y:S01]  /*cc20*/  LEA.HI.X.SX32 R3, R0, R3, 0x1, P6 ;  /* 0x0000000300037211 */ /* 0x000fe200030f0eff */
[----:B------:R0:W-:Y:S01]  /*cc30*/  @P5 STG.E.U16 desc[UR8][R4.64], R9 ;  /* 0x0000000904005986 */ /* 0x0001e2000c101508 */
[----:B------:R-:W-:-:S05]  /*cc40*/  PRMT R0, R9, 0x7632, R0 ;  /* 0x0000763209007816 */ /* 0x000fca0000000000 */
[----:B------:R1:W-:Y:S01]  /*cc50*/  @P4 STG.E.U16 desc[UR8][R12.64], R0 ;  /* 0x000000000c004986 */ /* 0x0003e2000c101508 */
[----:B0-----:R-:W-:-:S03]  /*cc60*/  PRMT R5, R10, 0x7632, R5 ;  /* 0x000076320a057816 */ /* 0x001fc60000000005 */
[----:B------:R1:W-:Y:S04]  /*cc70*/  @P3 STG.E.U16 desc[UR8][R6.64], R10 ;  /* 0x0000000a06003986 */ /* 0x0003e8000c101508 */
[----:B------:R1:W-:Y:S04]  /*cc80*/  @P2 STG.E.U16 desc[UR8][R14.64], R5 ;  /* 0x000000050e002986 */ /* 0x0003e8000c101508 */
[----:B------:R1:W-:Y:S01]  /*cc90*/  @P1 STG.E.U16 desc[UR8][R16.64], R11 ;  /* 0x0000000b10001986 */ /* 0x0003e2000c101508 */
[----:B------:R-:W-:Y:S05]  /*cca0*/  @!P0 EXIT ;  /* 0x000000000000894d */ /* 0x000fea0003800000 */
[----:B-1----:R-:W-:-:S05]  /*ccb0*/  PRMT R11, R11, 0x7632, R11 ;  /* 0x000076320b0b7816 */ /* 0x002fca000000000b */
[----:B------:R-:W-:Y:S01]  /*ccc0*/  STG.E.U16 desc[UR8][R2.64], R11 ;  /* 0x0000000b02007986 */ /* 0x000fe2000c101508 */
[----:B------:R-:W-:Y:S05]  /*ccd0*/  EXIT ;  /* 0x000000000000794d */ /* 0x000fea0003800000 */
.L_x_3:
[----:B------:R-:W-:-:S00]  /*cce0*/  BRA `(.L_x_3) ;  /* 0xfffffffc00fc7947 */ /* 0x000fc0000383ffff */
[----:B------:R-:W-:-:S00]  /*ccf0*/  NOP ;  /* 0x0000000000007918 */ /* 0x000fc00000000000 */
        /* <DEDUP_REMOVED lines=8> */
.L_x_4:


//--------------------- .nv.shared.matmul_kernel  --------------------------
	.section	.nv.shared.matmul_kernel,"aw",@nobits
	.sectionflags	@""
	.align	16
	.zero		1024


//--------------------- .nv.shared.reserved.0     --------------------------
	.section	.nv.shared.reserved.0,"aw",@nobits
	.weak		__nv_reservedSMEM_offset_0_alias
	.size		__nv_reservedSMEM_offset_0_alias, 0, 64
	.other		__nv_reservedSMEM_offset_0_alias,@"STO_CUDA_RESERVED_SHARED STV_DEFAULT"
__nv_reservedSMEM_offset_0_alias:
	.zero		0
	.zero		64


//--------------------- .nv.constant0.matmul_kernel --------------------------
	.section	.nv.constant0.matmul_kernel,"a",@progbits
	.sectionflags	@""
	.align	4
.nv.constant0.matmul_kernel:
	.zero		976


//--------------------- SYMBOLS --------------------------

	.type		.nv.reservedSmem.offset0,@object
	.size		.nv.reservedSmem.offset0,0x4
	.type		.nv.reservedSmem.cap,@object
	.size		.nv.reservedSmem.cap,0x4
